//
// Generated by NVIDIA NVVM Compiler
//
// Compiler Build ID: CL-36424714
// Cuda compilation tools, release 13.0, V13.0.88
// Based on NVVM 20.0.0
//

.version 9.0
.target sm_100
.address_size 64

	// .globl	_Z16kernel_QKT_tiledPKfS0_Pfiif
// _ZZ16kernel_QKT_tiledPKfS0_PfiifE6tile_Q has been demoted
// _ZZ16kernel_QKT_tiledPKfS0_PfiifE6tile_K has been demoted
// _ZZ22kernel_attention_tiledPKfS0_PfiiE6tile_S has been demoted
// _ZZ22kernel_attention_tiledPKfS0_PfiiE6tile_V has been demoted
.extern .shared .align 16 .b8 sdata[];

.visible .entry _Z16kernel_QKT_tiledPKfS0_Pfiif(
	.param .u64 .ptr .align 1 _Z16kernel_QKT_tiledPKfS0_Pfiif_param_0,
	.param .u64 .ptr .align 1 _Z16kernel_QKT_tiledPKfS0_Pfiif_param_1,
	.param .u64 .ptr .align 1 _Z16kernel_QKT_tiledPKfS0_Pfiif_param_2,
	.param .u32 _Z16kernel_QKT_tiledPKfS0_Pfiif_param_3,
	.param .u32 _Z16kernel_QKT_tiledPKfS0_Pfiif_param_4,
	.param .f32 _Z16kernel_QKT_tiledPKfS0_Pfiif_param_5
)
{
	.reg .pred 	%p<48>;
	.reg .b32 	%r<87>;
	.reg .b32 	%f<160>;
	.reg .b64 	%rd<32>;
	// demoted variable
	.shared .align 4 .b8 _ZZ16kernel_QKT_tiledPKfS0_PfiifE6tile_Q[256];
	// demoted variable
	.shared .align 4 .b8 _ZZ16kernel_QKT_tiledPKfS0_PfiifE6tile_K[256];
	ld.param.u64 	%rd4, [_Z16kernel_QKT_tiledPKfS0_Pfiif_param_0];
	ld.param.u64 	%rd5, [_Z16kernel_QKT_tiledPKfS0_Pfiif_param_1];
	ld.param.u32 	%r31, [_Z16kernel_QKT_tiledPKfS0_Pfiif_param_3];
	ld.param.u32 	%r32, [_Z16kernel_QKT_tiledPKfS0_Pfiif_param_4];
	cvta.to.global.u64 	%rd1, %rd5;
	cvta.to.global.u64 	%rd2, %rd4;
	mov.u32 	%r33, %ctaid.x;
	mov.u32 	%r34, %ctaid.y;
	mov.u32 	%r1, %tid.x;
	mov.u32 	%r2, %tid.y;
	shl.b32 	%r35, %r34, 3;
	add.s32 	%r3, %r35, %r2;
	shl.b32 	%r36, %r33, 3;
	add.s32 	%r4, %r36, %r1;
	setp.lt.s32 	%p1, %r32, 1;
	mov.f32 	%f129, 0f00000000;
	@%p1 bra 	$L__BB0_67;
	add.s32 	%r5, %r32, 7;
	shl.b32 	%r38, %r2, 5;
	mov.u32 	%r39, _ZZ16kernel_QKT_tiledPKfS0_PfiifE6tile_Q;
	add.s32 	%r6, %r39, %r38;
	shl.b32 	%r40, %r1, 2;
	add.s32 	%r7, %r6, %r40;
	mul.lo.s32 	%r8, %r32, %r3;
	shl.b32 	%r41, %r1, 5;
	mov.u32 	%r42, _ZZ16kernel_QKT_tiledPKfS0_PfiifE6tile_K;
	add.s32 	%r9, %r42, %r41;
	shl.b32 	%r43, %r2, 2;
	add.s32 	%r10, %r9, %r43;
	mul.lo.s32 	%r11, %r32, %r4;
	setp.lt.u32 	%p2, %r32, 9;
	mov.f32 	%f129, 0f00000000;
	mov.b32 	%r86, 0;
	@%p2 bra 	$L__BB0_45;
	shr.u32 	%r45, %r5, 3;
	and.b32  	%r46, %r45, 268435454;
	neg.s32 	%r85, %r46;
	add.s32 	%r82, %r2, %r11;
	add.s32 	%r80, %r1, %r8;
	mov.f32 	%f129, 0f00000000;
	mov.b32 	%r84, 7;
	cvt.u64.u32 	%rd10, %r8;
	cvt.u64.u32 	%rd11, %r1;
	cvt.u64.u32 	%rd17, %r11;
	cvt.u64.u32 	%rd18, %r2;
	mov.u32 	%r81, %r1;
	mov.u32 	%r83, %r2;
$L__BB0_3:
	setp.ge.s32 	%p3, %r3, %r31;
	setp.ge.s32 	%p4, %r81, %r32;
	mov.f32 	%f127, 0f00000000;
	or.pred  	%p5, %p3, %p4;
	@%p5 bra 	$L__BB0_5;
	mul.wide.u32 	%rd6, %r80, 4;
	add.s64 	%rd7, %rd2, %rd6;
	ld.global.f32 	%f127, [%rd7];
$L__BB0_5:
	setp.ge.s32 	%p6, %r4, %r31;
	st.shared.f32 	[%r7], %f127;
	setp.ge.s32 	%p7, %r83, %r32;
	mov.f32 	%f128, 0f00000000;
	or.pred  	%p8, %p6, %p7;
	@%p8 bra 	$L__BB0_7;
	mul.wide.u32 	%rd8, %r82, 4;
	add.s64 	%rd9, %rd1, %rd8;
	ld.global.f32 	%f128, [%rd9];
$L__BB0_7:
	st.shared.f32 	[%r10], %f128;
	bar.sync 	0;
	add.s32 	%r47, %r84, -7;
	setp.ge.s32 	%p9, %r47, %r32;
	@%p9 bra 	$L__BB0_9;
	ld.shared.f32 	%f72, [%r6];
	ld.shared.f32 	%f73, [%r9];
	fma.rn.f32 	%f129, %f72, %f73, %f129;
$L__BB0_9:
	add.s32 	%r48, %r84, -6;
	setp.ge.s32 	%p10, %r48, %r32;
	@%p10 bra 	$L__BB0_11;
	ld.shared.f32 	%f74, [%r6+4];
	ld.shared.f32 	%f75, [%r9+4];
	fma.rn.f32 	%f129, %f74, %f75, %f129;
$L__BB0_11:
	add.s32 	%r49, %r84, -5;
	setp.ge.s32 	%p11, %r49, %r32;
	@%p11 bra 	$L__BB0_13;
	ld.shared.f32 	%f76, [%r6+8];
	ld.shared.f32 	%f77, [%r9+8];
	fma.rn.f32 	%f129, %f76, %f77, %f129;
$L__BB0_13:
	add.s32 	%r50, %r84, -4;
	setp.ge.s32 	%p12, %r50, %r32;
	@%p12 bra 	$L__BB0_15;
	ld.shared.f32 	%f78, [%r6+12];
	ld.shared.f32 	%f79, [%r9+12];
	fma.rn.f32 	%f129, %f78, %f79, %f129;
$L__BB0_15:
	add.s32 	%r51, %r84, -3;
	setp.ge.s32 	%p13, %r51, %r32;
	@%p13 bra 	$L__BB0_17;
	ld.shared.f32 	%f80, [%r6+16];
	ld.shared.f32 	%f81, [%r9+16];
	fma.rn.f32 	%f129, %f80, %f81, %f129;
$L__BB0_17:
	add.s32 	%r52, %r84, -2;
	setp.ge.s32 	%p14, %r52, %r32;
	@%p14 bra 	$L__BB0_19;
	ld.shared.f32 	%f82, [%r6+20];
	ld.shared.f32 	%f83, [%r9+20];
	fma.rn.f32 	%f129, %f82, %f83, %f129;
$L__BB0_19:
	add.s32 	%r53, %r84, -1;
	setp.ge.s32 	%p15, %r53, %r32;
	@%p15 bra 	$L__BB0_21;
	ld.shared.f32 	%f84, [%r6+24];
	ld.shared.f32 	%f85, [%r9+24];
	fma.rn.f32 	%f129, %f84, %f85, %f129;
$L__BB0_21:
	setp.ge.s32 	%p16, %r84, %r32;
	@%p16 bra 	$L__BB0_23;
	ld.shared.f32 	%f86, [%r6+28];
	ld.shared.f32 	%f87, [%r9+28];
	fma.rn.f32 	%f129, %f86, %f87, %f129;
$L__BB0_23:
	bar.sync 	0;
	add.s32 	%r54, %r81, 8;
	setp.ge.s32 	%p18, %r54, %r32;
	mov.f32 	%f137, 0f00000000;
	or.pred  	%p19, %p3, %p18;
	@%p19 bra 	$L__BB0_25;
	add.s32 	%r55, %r84, -7;
	cvt.u64.u32 	%rd12, %r55;
	add.s64 	%rd13, %rd12, %rd11;
	add.s64 	%rd14, %rd13, %rd10;
	shl.b64 	%rd15, %rd14, 2;
	add.s64 	%rd16, %rd2, %rd15;
	ld.global.f32 	%f137, [%rd16+32];
$L__BB0_25:
	st.shared.f32 	[%r7], %f137;
	add.s32 	%r56, %r83, 8;
	setp.ge.s32 	%p21, %r56, %r32;
	mov.f32 	%f138, 0f00000000;
	or.pred  	%p22, %p6, %p21;
	@%p22 bra 	$L__BB0_27;
	add.s32 	%r57, %r84, -7;
	cvt.u64.u32 	%rd19, %r57;
	add.s64 	%rd20, %rd19, %rd18;
	add.s64 	%rd21, %rd20, %rd17;
	shl.b64 	%rd22, %rd21, 2;
	add.s64 	%rd23, %rd1, %rd22;
	ld.global.f32 	%f138, [%rd23+32];
$L__BB0_27:
	st.shared.f32 	[%r10], %f138;
	bar.sync 	0;
	add.s32 	%r58, %r84, 1;
	setp.ge.s32 	%p23, %r58, %r32;
	@%p23 bra 	$L__BB0_29;
	ld.shared.f32 	%f90, [%r6];
	ld.shared.f32 	%f91, [%r9];
	fma.rn.f32 	%f129, %f90, %f91, %f129;
$L__BB0_29:
	add.s32 	%r59, %r84, 2;
	setp.ge.s32 	%p24, %r59, %r32;
	@%p24 bra 	$L__BB0_31;
	ld.shared.f32 	%f92, [%r6+4];
	ld.shared.f32 	%f93, [%r9+4];
	fma.rn.f32 	%f129, %f92, %f93, %f129;
$L__BB0_31:
	add.s32 	%r60, %r84, 3;
	setp.ge.s32 	%p25, %r60, %r32;
	@%p25 bra 	$L__BB0_33;
	ld.shared.f32 	%f94, [%r6+8];
	ld.shared.f32 	%f95, [%r9+8];
	fma.rn.f32 	%f129, %f94, %f95, %f129;
$L__BB0_33:
	add.s32 	%r61, %r84, 4;
	setp.ge.s32 	%p26, %r61, %r32;
	@%p26 bra 	$L__BB0_35;
	ld.shared.f32 	%f96, [%r6+12];
	ld.shared.f32 	%f97, [%r9+12];
	fma.rn.f32 	%f129, %f96, %f97, %f129;
$L__BB0_35:
	add.s32 	%r62, %r84, 5;
	setp.ge.s32 	%p27, %r62, %r32;
	@%p27 bra 	$L__BB0_37;
	ld.shared.f32 	%f98, [%r6+16];
	ld.shared.f32 	%f99, [%r9+16];
	fma.rn.f32 	%f129, %f98, %f99, %f129;
$L__BB0_37:
	add.s32 	%r63, %r84, 6;
	setp.ge.s32 	%p28, %r63, %r32;
	@%p28 bra 	$L__BB0_39;
	ld.shared.f32 	%f100, [%r6+20];
	ld.shared.f32 	%f101, [%r9+20];
	fma.rn.f32 	%f129, %f100, %f101, %f129;
$L__BB0_39:
	add.s32 	%r64, %r84, 7;
	setp.ge.s32 	%p29, %r64, %r32;
	@%p29 bra 	$L__BB0_41;
	ld.shared.f32 	%f102, [%r6+24];
	ld.shared.f32 	%f103, [%r9+24];
	fma.rn.f32 	%f129, %f102, %f103, %f129;
$L__BB0_41:
	add.s32 	%r65, %r84, 8;
	setp.ge.s32 	%p30, %r65, %r32;
	@%p30 bra 	$L__BB0_43;
	ld.shared.f32 	%f104, [%r6+28];
	ld.shared.f32 	%f105, [%r9+28];
	fma.rn.f32 	%f129, %f104, %f105, %f129;
$L__BB0_43:
	bar.sync 	0;
	add.s32 	%r85, %r85, 2;
	add.s32 	%r84, %r84, 16;
	add.s32 	%r83, %r83, 16;
	add.s32 	%r82, %r82, 16;
	add.s32 	%r81, %r81, 16;
	add.s32 	%r80, %r80, 16;
	setp.ne.s32 	%p31, %r85, 0;
	@%p31 bra 	$L__BB0_3;
	and.b32  	%r86, %r5, 2147483632;
$L__BB0_45:
	and.b32  	%r66, %r5, 8;
	setp.eq.s32 	%p32, %r66, 0;
	@%p32 bra 	$L__BB0_67;
	setp.ge.s32 	%p33, %r3, %r31;
	add.s32 	%r67, %r86, %r1;
	setp.ge.s32 	%p34, %r67, %r32;
	mov.f32 	%f149, 0f00000000;
	or.pred  	%p35, %p33, %p34;
	@%p35 bra 	$L__BB0_48;
	add.s32 	%r68, %r67, %r8;
	mul.wide.u32 	%rd24, %r68, 4;
	add.s64 	%rd25, %rd2, %rd24;
	ld.global.f32 	%f149, [%rd25];
$L__BB0_48:
	setp.ge.s32 	%p36, %r4, %r31;
	st.shared.f32 	[%r7], %f149;
	add.s32 	%r69, %r86, %r2;
	setp.ge.s32 	%p37, %r69, %r32;
	mov.f32 	%f150, 0f00000000;
	or.pred  	%p38, %p36, %p37;
	@%p38 bra 	$L__BB0_50;
	add.s32 	%r70, %r69, %r11;
	mul.wide.u32 	%rd26, %r70, 4;
	add.s64 	%rd27, %rd1, %rd26;
	ld.global.f32 	%f150, [%rd27];
$L__BB0_50:
	st.shared.f32 	[%r10], %f150;
	bar.sync 	0;
	setp.ge.s32 	%p39, %r86, %r32;
	@%p39 bra 	$L__BB0_52;
	ld.shared.f32 	%f108, [%r6];
	ld.shared.f32 	%f109, [%r9];
	fma.rn.f32 	%f129, %f108, %f109, %f129;
$L__BB0_52:
	add.s32 	%r71, %r86, 1;
	setp.ge.s32 	%p40, %r71, %r32;
	@%p40 bra 	$L__BB0_54;
	ld.shared.f32 	%f110, [%r6+4];
	ld.shared.f32 	%f111, [%r9+4];
	fma.rn.f32 	%f129, %f110, %f111, %f129;
$L__BB0_54:
	add.s32 	%r72, %r86, 2;
	setp.ge.s32 	%p41, %r72, %r32;
	@%p41 bra 	$L__BB0_56;
	ld.shared.f32 	%f112, [%r6+8];
	ld.shared.f32 	%f113, [%r9+8];
	fma.rn.f32 	%f129, %f112, %f113, %f129;
$L__BB0_56:
	add.s32 	%r73, %r86, 3;
	setp.ge.s32 	%p42, %r73, %r32;
	@%p42 bra 	$L__BB0_58;
	ld.shared.f32 	%f114, [%r6+12];
	ld.shared.f32 	%f115, [%r9+12];
	fma.rn.f32 	%f129, %f114, %f115, %f129;
$L__BB0_58:
	add.s32 	%r74, %r86, 4;
	setp.ge.s32 	%p43, %r74, %r32;
	@%p43 bra 	$L__BB0_60;
	ld.shared.f32 	%f116, [%r6+16];
	ld.shared.f32 	%f117, [%r9+16];
	fma.rn.f32 	%f129, %f116, %f117, %f129;
$L__BB0_60:
	add.s32 	%r75, %r86, 5;
	setp.ge.s32 	%p44, %r75, %r32;
	@%p44 bra 	$L__BB0_62;
	ld.shared.f32 	%f118, [%r6+20];
	ld.shared.f32 	%f119, [%r9+20];
	fma.rn.f32 	%f129, %f118, %f119, %f129;
$L__BB0_62:
	add.s32 	%r76, %r86, 6;
	setp.ge.s32 	%p45, %r76, %r32;
	@%p45 bra 	$L__BB0_64;
	ld.shared.f32 	%f120, [%r6+24];
	ld.shared.f32 	%f121, [%r9+24];
	fma.rn.f32 	%f129, %f120, %f121, %f129;
$L__BB0_64:
	add.s32 	%r77, %r86, 7;
	setp.ge.s32 	%p46, %r77, %r32;
	@%p46 bra 	$L__BB0_66;
	ld.shared.f32 	%f122, [%r6+28];
	ld.shared.f32 	%f123, [%r9+28];
	fma.rn.f32 	%f129, %f122, %f123, %f129;
$L__BB0_66:
	bar.sync 	0;
$L__BB0_67:
	max.s32 	%r78, %r3, %r4;
	setp.ge.s32 	%p47, %r78, %r31;
	@%p47 bra 	$L__BB0_69;
	ld.param.f32 	%f125, [_Z16kernel_QKT_tiledPKfS0_Pfiif_param_5];
	ld.param.u64 	%rd31, [_Z16kernel_QKT_tiledPKfS0_Pfiif_param_2];
	mul.f32 	%f124, %f125, %f129;
	mad.lo.s32 	%r79, %r31, %r3, %r4;
	cvta.to.global.u64 	%rd28, %rd31;
	mul.wide.s32 	%rd29, %r79, 4;
	add.s64 	%rd30, %rd28, %rd29;
	st.global.f32 	[%rd30], %f124;
$L__BB0_69:
	ret;

}
	// .globl	_Z10kernel_QKTPKfS0_Pfiif
.visible .entry _Z10kernel_QKTPKfS0_Pfiif(
	.param .u64 .ptr .align 1 _Z10kernel_QKTPKfS0_Pfiif_param_0,
	.param .u64 .ptr .align 1 _Z10kernel_QKTPKfS0_Pfiif_param_1,
	.param .u64 .ptr .align 1 _Z10kernel_QKTPKfS0_Pfiif_param_2,
	.param .u32 _Z10kernel_QKTPKfS0_Pfiif_param_3,
	.param .u32 _Z10kernel_QKTPKfS0_Pfiif_param_4,
	.param .f32 _Z10kernel_QKTPKfS0_Pfiif_param_5
)
{
	.reg .pred 	%p<11>;
	.reg .b32 	%r<48>;
	.reg .b32 	%f<114>;
	.reg .b64 	%rd<43>;

	ld.param.u64 	%rd11, [_Z10kernel_QKTPKfS0_Pfiif_param_0];
	ld.param.u64 	%rd12, [_Z10kernel_QKTPKfS0_Pfiif_param_1];
	ld.param.u64 	%rd10, [_Z10kernel_QKTPKfS0_Pfiif_param_2];
	ld.param.u32 	%r25, [_Z10kernel_QKTPKfS0_Pfiif_param_3];
	ld.param.u32 	%r26, [_Z10kernel_QKTPKfS0_Pfiif_param_4];
	ld.param.f32 	%f14, [_Z10kernel_QKTPKfS0_Pfiif_param_5];
	cvta.to.global.u64 	%rd1, %rd12;
	cvta.to.global.u64 	%rd2, %rd11;
	mov.u32 	%r27, %ctaid.y;
	mov.u32 	%r28, %ntid.y;
	mov.u32 	%r29, %tid.y;
	mad.lo.s32 	%r1, %r27, %r28, %r29;
	mov.u32 	%r30, %ctaid.x;
	mov.u32 	%r31, %ntid.x;
	mov.u32 	%r32, %tid.x;
	mad.lo.s32 	%r2, %r30, %r31, %r32;
	max.s32 	%r33, %r1, %r2;
	setp.ge.s32 	%p1, %r33, %r25;
	@%p1 bra 	$L__BB1_15;
	setp.lt.s32 	%p2, %r26, 1;
	mov.f32 	%f113, 0f00000000;
	@%p2 bra 	$L__BB1_14;
	mul.lo.s32 	%r3, %r26, %r1;
	mul.lo.s32 	%r4, %r26, %r2;
	and.b32  	%r5, %r26, 15;
	setp.lt.u32 	%p3, %r26, 16;
	mov.f32 	%f113, 0f00000000;
	mov.b32 	%r44, 0;
	@%p3 bra 	$L__BB1_5;
	and.b32  	%r44, %r26, 2147483632;
	neg.s32 	%r42, %r44;
	add.s64 	%rd3, %rd1, 32;
	mul.wide.u32 	%rd13, %r3, 4;
	add.s64 	%rd14, %rd13, %rd2;
	add.s64 	%rd41, %rd14, 32;
	mov.f32 	%f113, 0f00000000;
	mov.u32 	%r41, %r4;
$L__BB1_4:
	.pragma "nounroll";
	mul.wide.s32 	%rd15, %r41, 4;
	add.s64 	%rd16, %rd3, %rd15;
	ld.global.f32 	%f19, [%rd41+-32];
	ld.global.f32 	%f20, [%rd16+-32];
	fma.rn.f32 	%f21, %f19, %f20, %f113;
	ld.global.f32 	%f22, [%rd41+-28];
	ld.global.f32 	%f23, [%rd16+-28];
	fma.rn.f32 	%f24, %f22, %f23, %f21;
	ld.global.f32 	%f25, [%rd41+-24];
	ld.global.f32 	%f26, [%rd16+-24];
	fma.rn.f32 	%f27, %f25, %f26, %f24;
	ld.global.f32 	%f28, [%rd41+-20];
	ld.global.f32 	%f29, [%rd16+-20];
	fma.rn.f32 	%f30, %f28, %f29, %f27;
	ld.global.f32 	%f31, [%rd41+-16];
	ld.global.f32 	%f32, [%rd16+-16];
	fma.rn.f32 	%f33, %f31, %f32, %f30;
	ld.global.f32 	%f34, [%rd41+-12];
	ld.global.f32 	%f35, [%rd16+-12];
	fma.rn.f32 	%f36, %f34, %f35, %f33;
	ld.global.f32 	%f37, [%rd41+-8];
	ld.global.f32 	%f38, [%rd16+-8];
	fma.rn.f32 	%f39, %f37, %f38, %f36;
	ld.global.f32 	%f40, [%rd41+-4];
	ld.global.f32 	%f41, [%rd16+-4];
	fma.rn.f32 	%f42, %f40, %f41, %f39;
	ld.global.f32 	%f43, [%rd41];
	ld.global.f32 	%f44, [%rd16];
	fma.rn.f32 	%f45, %f43, %f44, %f42;
	ld.global.f32 	%f46, [%rd41+4];
	ld.global.f32 	%f47, [%rd16+4];
	fma.rn.f32 	%f48, %f46, %f47, %f45;
	ld.global.f32 	%f49, [%rd41+8];
	ld.global.f32 	%f50, [%rd16+8];
	fma.rn.f32 	%f51, %f49, %f50, %f48;
	ld.global.f32 	%f52, [%rd41+12];
	ld.global.f32 	%f53, [%rd16+12];
	fma.rn.f32 	%f54, %f52, %f53, %f51;
	ld.global.f32 	%f55, [%rd41+16];
	ld.global.f32 	%f56, [%rd16+16];
	fma.rn.f32 	%f57, %f55, %f56, %f54;
	ld.global.f32 	%f58, [%rd41+20];
	ld.global.f32 	%f59, [%rd16+20];
	fma.rn.f32 	%f60, %f58, %f59, %f57;
	ld.global.f32 	%f61, [%rd41+24];
	ld.global.f32 	%f62, [%rd16+24];
	fma.rn.f32 	%f63, %f61, %f62, %f60;
	ld.global.f32 	%f64, [%rd41+28];
	ld.global.f32 	%f65, [%rd16+28];
	fma.rn.f32 	%f113, %f64, %f65, %f63;
	add.s32 	%r42, %r42, 16;
	add.s32 	%r41, %r41, 16;
	add.s64 	%rd41, %rd41, 64;
	setp.ne.s32 	%p4, %r42, 0;
	@%p4 bra 	$L__BB1_4;
$L__BB1_5:
	setp.eq.s32 	%p5, %r5, 0;
	@%p5 bra 	$L__BB1_14;
	and.b32  	%r13, %r26, 7;
	setp.lt.u32 	%p6, %r5, 8;
	@%p6 bra 	$L__BB1_8;
	add.s32 	%r35, %r44, %r3;
	mul.wide.u32 	%rd17, %r35, 4;
	add.s64 	%rd18, %rd2, %rd17;
	ld.global.f32 	%f67, [%rd18];
	add.s32 	%r36, %r44, %r4;
	mul.wide.s32 	%rd19, %r36, 4;
	add.s64 	%rd20, %rd1, %rd19;
	ld.global.f32 	%f68, [%rd20];
	fma.rn.f32 	%f69, %f67, %f68, %f113;
	cvt.u64.u32 	%rd21, %r3;
	cvt.u64.u32 	%rd22, %r44;
	add.s64 	%rd23, %rd22, %rd21;
	shl.b64 	%rd24, %rd23, 2;
	add.s64 	%rd25, %rd2, %rd24;
	ld.global.f32 	%f70, [%rd25+4];
	ld.global.f32 	%f71, [%rd20+4];
	fma.rn.f32 	%f72, %f70, %f71, %f69;
	ld.global.f32 	%f73, [%rd25+8];
	ld.global.f32 	%f74, [%rd20+8];
	fma.rn.f32 	%f75, %f73, %f74, %f72;
	ld.global.f32 	%f76, [%rd25+12];
	ld.global.f32 	%f77, [%rd20+12];
	fma.rn.f32 	%f78, %f76, %f77, %f75;
	ld.global.f32 	%f79, [%rd25+16];
	ld.global.f32 	%f80, [%rd20+16];
	fma.rn.f32 	%f81, %f79, %f80, %f78;
	ld.global.f32 	%f82, [%rd25+20];
	ld.global.f32 	%f83, [%rd20+20];
	fma.rn.f32 	%f84, %f82, %f83, %f81;
	ld.global.f32 	%f85, [%rd25+24];
	ld.global.f32 	%f86, [%rd20+24];
	fma.rn.f32 	%f87, %f85, %f86, %f84;
	ld.global.f32 	%f88, [%rd25+28];
	ld.global.f32 	%f89, [%rd20+28];
	fma.rn.f32 	%f113, %f88, %f89, %f87;
	add.s32 	%r44, %r44, 8;
$L__BB1_8:
	setp.eq.s32 	%p7, %r13, 0;
	@%p7 bra 	$L__BB1_14;
	and.b32  	%r16, %r26, 3;
	setp.lt.u32 	%p8, %r13, 4;
	@%p8 bra 	$L__BB1_11;
	add.s32 	%r37, %r44, %r3;
	mul.wide.u32 	%rd26, %r37, 4;
	add.s64 	%rd27, %rd2, %rd26;
	ld.global.f32 	%f91, [%rd27];
	add.s32 	%r38, %r44, %r4;
	mul.wide.s32 	%rd28, %r38, 4;
	add.s64 	%rd29, %rd1, %rd28;
	ld.global.f32 	%f92, [%rd29];
	fma.rn.f32 	%f93, %f91, %f92, %f113;
	cvt.u64.u32 	%rd30, %r3;
	cvt.u64.u32 	%rd31, %r44;
	add.s64 	%rd32, %rd31, %rd30;
	shl.b64 	%rd33, %rd32, 2;
	add.s64 	%rd34, %rd2, %rd33;
	ld.global.f32 	%f94, [%rd34+4];
	ld.global.f32 	%f95, [%rd29+4];
	fma.rn.f32 	%f96, %f94, %f95, %f93;
	ld.global.f32 	%f97, [%rd34+8];
	ld.global.f32 	%f98, [%rd29+8];
	fma.rn.f32 	%f99, %f97, %f98, %f96;
	ld.global.f32 	%f100, [%rd34+12];
	ld.global.f32 	%f101, [%rd29+12];
	fma.rn.f32 	%f113, %f100, %f101, %f99;
	add.s32 	%r44, %r44, 4;
$L__BB1_11:
	setp.eq.s32 	%p9, %r16, 0;
	@%p9 bra 	$L__BB1_14;
	add.s32 	%r47, %r44, %r4;
	add.s32 	%r39, %r44, %r3;
	mul.wide.u32 	%rd35, %r39, 4;
	add.s64 	%rd42, %rd2, %rd35;
	neg.s32 	%r46, %r16;
$L__BB1_13:
	.pragma "nounroll";
	mul.wide.s32 	%rd36, %r47, 4;
	add.s64 	%rd37, %rd1, %rd36;
	ld.global.f32 	%f102, [%rd42];
	ld.global.f32 	%f103, [%rd37];
	fma.rn.f32 	%f113, %f102, %f103, %f113;
	add.s32 	%r47, %r47, 1;
	add.s64 	%rd42, %rd42, 4;
	add.s32 	%r46, %r46, 1;
	setp.ne.s32 	%p10, %r46, 0;
	@%p10 bra 	$L__BB1_13;
$L__BB1_14:
	mul.f32 	%f104, %f14, %f113;
	mad.lo.s32 	%r40, %r25, %r1, %r2;
	cvta.to.global.u64 	%rd38, %rd10;
	mul.wide.s32 	%rd39, %r40, 4;
	add.s64 	%rd40, %rd38, %rd39;
	st.global.f32 	[%rd40], %f104;
$L__BB1_15:
	ret;

}
	// .globl	_Z14kernel_softmaxPfi
.visible .entry _Z14kernel_softmaxPfi(
	.param .u64 .ptr .align 1 _Z14kernel_softmaxPfi_param_0,
	.param .u32 _Z14kernel_softmaxPfi_param_1
)
{
	.reg .pred 	%p<25>;
	.reg .b32 	%r<38>;
	.reg .b32 	%f<87>;
	.reg .b64 	%rd<9>;

	ld.param.u64 	%rd2, [_Z14kernel_softmaxPfi_param_0];
	ld.param.u32 	%r19, [_Z14kernel_softmaxPfi_param_1];
	cvta.to.global.u64 	%rd1, %rd2;
	mov.u32 	%r1, %ctaid.x;
	mov.u32 	%r37, %tid.x;
	setp.ge.s32 	%p1, %r37, %r19;
	mov.f32 	%f84, 0fE0AD78EC;
	@%p1 bra 	$L__BB2_3;
	mul.lo.s32 	%r3, %r19, %r1;
	mov.f32 	%f84, 0fE0AD78EC;
	mov.u32 	%r4, %ntid.x;
	mov.u32 	%r33, %r37;
$L__BB2_2:
	add.s32 	%r20, %r33, %r3;
	mul.wide.s32 	%rd3, %r20, 4;
	add.s64 	%rd4, %rd1, %rd3;
	ld.global.f32 	%f12, [%rd4];
	setp.gt.f32 	%p2, %f12, %f84;
	selp.f32 	%f84, %f12, %f84, %p2;
	add.s32 	%r33, %r33, %r4;
	setp.lt.s32 	%p3, %r33, %r19;
	@%p3 bra 	$L__BB2_2;
$L__BB2_3:
	shl.b32 	%r21, %r37, 2;
	mov.u32 	%r22, sdata;
	add.s32 	%r7, %r22, %r21;
	st.shared.f32 	[%r7], %f84;
	bar.sync 	0;
	mov.u32 	%r8, %ntid.x;
	setp.lt.u32 	%p4, %r8, 66;
	@%p4 bra 	$L__BB2_9;
	mov.u32 	%r34, %r8;
$L__BB2_5:
	mov.u32 	%r9, %r34;
	shr.u32 	%r34, %r9, 1;
	setp.ge.u32 	%p5, %r37, %r34;
	@%p5 bra 	$L__BB2_8;
	shl.b32 	%r23, %r34, 2;
	add.s32 	%r24, %r7, %r23;
	ld.shared.f32 	%f4, [%r24];
	ld.shared.f32 	%f13, [%r7];
	setp.leu.f32 	%p6, %f4, %f13;
	@%p6 bra 	$L__BB2_8;
	st.shared.f32 	[%r7], %f4;
$L__BB2_8:
	bar.sync 	0;
	setp.gt.u32 	%p7, %r9, 131;
	@%p7 bra 	$L__BB2_5;
$L__BB2_9:
	setp.gt.u32 	%p8, %r37, 31;
	@%p8 bra 	$L__BB2_23;
	setp.lt.u32 	%p9, %r8, 64;
	@%p9 bra 	$L__BB2_13;
	ld.volatile.shared.f32 	%f14, [%r7+128];
	ld.volatile.shared.f32 	%f15, [%r7];
	setp.leu.f32 	%p10, %f14, %f15;
	@%p10 bra 	$L__BB2_13;
	ld.volatile.shared.f32 	%f16, [%r7+128];
	st.volatile.shared.f32 	[%r7], %f16;
$L__BB2_13:
	ld.volatile.shared.f32 	%f17, [%r7+64];
	ld.volatile.shared.f32 	%f18, [%r7];
	setp.leu.f32 	%p11, %f17, %f18;
	@%p11 bra 	$L__BB2_15;
	ld.volatile.shared.f32 	%f19, [%r7+64];
	st.volatile.shared.f32 	[%r7], %f19;
$L__BB2_15:
	ld.volatile.shared.f32 	%f20, [%r7+32];
	ld.volatile.shared.f32 	%f21, [%r7];
	setp.leu.f32 	%p12, %f20, %f21;
	@%p12 bra 	$L__BB2_17;
	ld.volatile.shared.f32 	%f22, [%r7+32];
	st.volatile.shared.f32 	[%r7], %f22;
$L__BB2_17:
	ld.volatile.shared.f32 	%f23, [%r7+16];
	ld.volatile.shared.f32 	%f24, [%r7];
	setp.leu.f32 	%p13, %f23, %f24;
	@%p13 bra 	$L__BB2_19;
	ld.volatile.shared.f32 	%f25, [%r7+16];
	st.volatile.shared.f32 	[%r7], %f25;
$L__BB2_19:
	ld.volatile.shared.f32 	%f26, [%r7+8];
	ld.volatile.shared.f32 	%f27, [%r7];
	setp.leu.f32 	%p14, %f26, %f27;
	@%p14 bra 	$L__BB2_21;
	ld.volatile.shared.f32 	%f28, [%r7+8];
	st.volatile.shared.f32 	[%r7], %f28;
$L__BB2_21:
	ld.volatile.shared.f32 	%f29, [%r7+4];
	ld.volatile.shared.f32 	%f30, [%r7];
	setp.leu.f32 	%p15, %f29, %f30;
	@%p15 bra 	$L__BB2_23;
	ld.volatile.shared.f32 	%f31, [%r7+4];
	st.volatile.shared.f32 	[%r7], %f31;
$L__BB2_23:
	setp.ge.s32 	%p16, %r37, %r19;
	bar.sync 	0;
	ld.shared.f32 	%f5, [sdata];
	bar.sync 	0;
	mov.f32 	%f86, 0f00000000;
	@%p16 bra 	$L__BB2_26;
	mul.lo.s32 	%r11, %r19, %r1;
	mov.f32 	%f86, 0f00000000;
	mov.u32 	%r35, %r37;
$L__BB2_25:
	add.s32 	%r25, %r35, %r11;
	mul.wide.s32 	%rd5, %r25, 4;
	add.s64 	%rd6, %rd1, %rd5;
	ld.global.f32 	%f34, [%rd6];
	sub.f32 	%f35, %f34, %f5;
	fma.rn.f32 	%f36, %f35, 0f3BBB989D, 0f3F000000;
	cvt.sat.f32.f32 	%f37, %f36;
	mov.f32 	%f38, 0f4B400001;
	mov.f32 	%f39, 0f437C0000;
	fma.rm.f32 	%f40, %f37, %f39, %f38;
	add.f32 	%f41, %f40, 0fCB40007F;
	neg.f32 	%f42, %f41;
	fma.rn.f32 	%f43, %f35, 0f3FB8AA3B, %f42;
	fma.rn.f32 	%f44, %f35, 0f32A57060, %f43;
	mov.b32 	%r26, %f40;
	shl.b32 	%r27, %r26, 23;
	mov.b32 	%f45, %r27;
	ex2.approx.ftz.f32 	%f46, %f44;
	fma.rn.f32 	%f86, %f46, %f45, %f86;
	add.s32 	%r35, %r35, %r8;
	setp.lt.s32 	%p17, %r35, %r19;
	@%p17 bra 	$L__BB2_25;
$L__BB2_26:
	setp.lt.u32 	%p18, %r8, 66;
	st.shared.f32 	[%r7], %f86;
	bar.sync 	0;
	@%p18 bra 	$L__BB2_31;
	mov.u32 	%r36, %r8;
$L__BB2_28:
	shr.u32 	%r15, %r36, 1;
	setp.ge.u32 	%p19, %r37, %r15;
	@%p19 bra 	$L__BB2_30;
	shl.b32 	%r28, %r15, 2;
	add.s32 	%r29, %r7, %r28;
	ld.shared.f32 	%f47, [%r29];
	ld.shared.f32 	%f48, [%r7];
	add.f32 	%f49, %f47, %f48;
	st.shared.f32 	[%r7], %f49;
$L__BB2_30:
	bar.sync 	0;
	setp.gt.u32 	%p20, %r36, 131;
	mov.u32 	%r36, %r15;
	@%p20 bra 	$L__BB2_28;
$L__BB2_31:
	setp.gt.u32 	%p21, %r37, 31;
	@%p21 bra 	$L__BB2_35;
	setp.lt.u32 	%p22, %r8, 64;
	@%p22 bra 	$L__BB2_34;
	ld.volatile.shared.f32 	%f50, [%r7+128];
	ld.volatile.shared.f32 	%f51, [%r7];
	add.f32 	%f52, %f50, %f51;
	st.volatile.shared.f32 	[%r7], %f52;
$L__BB2_34:
	ld.volatile.shared.f32 	%f53, [%r7+64];
	ld.volatile.shared.f32 	%f54, [%r7];
	add.f32 	%f55, %f53, %f54;
	st.volatile.shared.f32 	[%r7], %f55;
	ld.volatile.shared.f32 	%f56, [%r7+32];
	ld.volatile.shared.f32 	%f57, [%r7];
	add.f32 	%f58, %f56, %f57;
	st.volatile.shared.f32 	[%r7], %f58;
	ld.volatile.shared.f32 	%f59, [%r7+16];
	ld.volatile.shared.f32 	%f60, [%r7];
	add.f32 	%f61, %f59, %f60;
	st.volatile.shared.f32 	[%r7], %f61;
	ld.volatile.shared.f32 	%f62, [%r7+8];
	ld.volatile.shared.f32 	%f63, [%r7];
	add.f32 	%f64, %f62, %f63;
	st.volatile.shared.f32 	[%r7], %f64;
	ld.volatile.shared.f32 	%f65, [%r7+4];
	ld.volatile.shared.f32 	%f66, [%r7];
	add.f32 	%f67, %f65, %f66;
	st.volatile.shared.f32 	[%r7], %f67;
$L__BB2_35:
	setp.ge.s32 	%p23, %r37, %r19;
	bar.sync 	0;
	ld.shared.f32 	%f9, [sdata];
	bar.sync 	0;
	@%p23 bra 	$L__BB2_38;
	mul.lo.s32 	%r16, %r19, %r1;
$L__BB2_37:
	add.s32 	%r30, %r37, %r16;
	mul.wide.s32 	%rd7, %r30, 4;
	add.s64 	%rd8, %rd1, %rd7;
	ld.global.f32 	%f68, [%rd8];
	sub.f32 	%f69, %f68, %f5;
	fma.rn.f32 	%f70, %f69, 0f3BBB989D, 0f3F000000;
	cvt.sat.f32.f32 	%f71, %f70;
	mov.f32 	%f72, 0f4B400001;
	mov.f32 	%f73, 0f437C0000;
	fma.rm.f32 	%f74, %f71, %f73, %f72;
	add.f32 	%f75, %f74, 0fCB40007F;
	neg.f32 	%f76, %f75;
	fma.rn.f32 	%f77, %f69, 0f3FB8AA3B, %f76;
	fma.rn.f32 	%f78, %f69, 0f32A57060, %f77;
	mov.b32 	%r31, %f74;
	shl.b32 	%r32, %r31, 23;
	mov.b32 	%f79, %r32;
	ex2.approx.ftz.f32 	%f80, %f78;
	mul.f32 	%f81, %f80, %f79;
	div.rn.f32 	%f82, %f81, %f9;
	st.global.f32 	[%rd8], %f82;
	add.s32 	%r37, %r37, %r8;
	setp.lt.s32 	%p24, %r37, %r19;
	@%p24 bra 	$L__BB2_37;
$L__BB2_38:
	ret;

}
	// .globl	_Z20kernel_softmax_naivePfi
.visible .entry _Z20kernel_softmax_naivePfi(
	.param .u64 .ptr .align 1 _Z20kernel_softmax_naivePfi_param_0,
	.param .u32 _Z20kernel_softmax_naivePfi_param_1
)
{
	.reg .pred 	%p<55>;
	.reg .b32 	%r<109>;
	.reg .b32 	%f<208>;
	.reg .b64 	%rd<9>;

	ld.param.u64 	%rd2, [_Z20kernel_softmax_naivePfi_param_0];
	ld.param.u32 	%r58, [_Z20kernel_softmax_naivePfi_param_1];
	cvta.to.global.u64 	%rd1, %rd2;
	mov.u32 	%r1, %ctaid.x;
	mov.u32 	%r108, %tid.x;
	setp.ge.s32 	%p1, %r108, %r58;
	mov.f32 	%f187, 0fE0AD78EC;
	@%p1 bra 	$L__BB3_3;
	mul.lo.s32 	%r3, %r58, %r1;
	mov.f32 	%f187, 0fE0AD78EC;
	mov.u32 	%r4, %ntid.x;
	mov.u32 	%r92, %r108;
$L__BB3_2:
	add.s32 	%r59, %r92, %r3;
	mul.wide.s32 	%rd3, %r59, 4;
	add.s64 	%rd4, %rd1, %rd3;
	ld.global.f32 	%f37, [%rd4];
	setp.gt.f32 	%p2, %f37, %f187;
	selp.f32 	%f187, %f37, %f187, %p2;
	add.s32 	%r92, %r92, %r4;
	setp.lt.s32 	%p3, %r92, %r58;
	@%p3 bra 	$L__BB3_2;
$L__BB3_3:
	shl.b32 	%r60, %r108, 2;
	mov.u32 	%r61, sdata;
	add.s32 	%r7, %r61, %r60;
	st.shared.f32 	[%r7], %f187;
	bar.sync 	0;
	setp.ne.s32 	%p4, %r108, 0;
	@%p4 bra 	$L__BB3_17;
	mov.u32 	%r8, %ntid.x;
	and.b32  	%r9, %r8, 15;
	setp.lt.u32 	%p5, %r8, 16;
	mov.f32 	%f196, 0fE0AD78EC;
	mov.b32 	%r96, 0;
	@%p5 bra 	$L__BB3_7;
	and.b32  	%r96, %r8, 2032;
	add.s32 	%r93, %r61, 32;
	and.b32  	%r65, %r8, -16;
	neg.s32 	%r94, %r65;
	mov.f32 	%f196, 0fE0AD78EC;
$L__BB3_6:
	.pragma "nounroll";
	ld.shared.v4.f32 	{%f41, %f42, %f43, %f44}, [%r93+-32];
	setp.gt.f32 	%p6, %f41, %f196;
	selp.f32 	%f45, %f41, %f196, %p6;
	setp.gt.f32 	%p7, %f42, %f45;
	selp.f32 	%f46, %f42, %f45, %p7;
	setp.gt.f32 	%p8, %f43, %f46;
	selp.f32 	%f47, %f43, %f46, %p8;
	setp.gt.f32 	%p9, %f44, %f47;
	selp.f32 	%f48, %f44, %f47, %p9;
	ld.shared.v4.f32 	{%f49, %f50, %f51, %f52}, [%r93+-16];
	setp.gt.f32 	%p10, %f49, %f48;
	selp.f32 	%f53, %f49, %f48, %p10;
	setp.gt.f32 	%p11, %f50, %f53;
	selp.f32 	%f54, %f50, %f53, %p11;
	setp.gt.f32 	%p12, %f51, %f54;
	selp.f32 	%f55, %f51, %f54, %p12;
	setp.gt.f32 	%p13, %f52, %f55;
	selp.f32 	%f56, %f52, %f55, %p13;
	ld.shared.v4.f32 	{%f57, %f58, %f59, %f60}, [%r93];
	setp.gt.f32 	%p14, %f57, %f56;
	selp.f32 	%f61, %f57, %f56, %p14;
	setp.gt.f32 	%p15, %f58, %f61;
	selp.f32 	%f62, %f58, %f61, %p15;
	setp.gt.f32 	%p16, %f59, %f62;
	selp.f32 	%f63, %f59, %f62, %p16;
	setp.gt.f32 	%p17, %f60, %f63;
	selp.f32 	%f64, %f60, %f63, %p17;
	ld.shared.v4.f32 	{%f65, %f66, %f67, %f68}, [%r93+16];
	setp.gt.f32 	%p18, %f65, %f64;
	selp.f32 	%f69, %f65, %f64, %p18;
	setp.gt.f32 	%p19, %f66, %f69;
	selp.f32 	%f70, %f66, %f69, %p19;
	setp.gt.f32 	%p20, %f67, %f70;
	selp.f32 	%f71, %f67, %f70, %p20;
	setp.gt.f32 	%p21, %f68, %f71;
	selp.f32 	%f196, %f68, %f71, %p21;
	add.s32 	%r94, %r94, 16;
	add.s32 	%r93, %r93, 64;
	setp.ne.s32 	%p22, %r94, 0;
	@%p22 bra 	$L__BB3_6;
$L__BB3_7:
	setp.eq.s32 	%p23, %r9, 0;
	@%p23 bra 	$L__BB3_16;
	and.b32  	%r17, %r8, 7;
	setp.lt.u32 	%p24, %r9, 8;
	@%p24 bra 	$L__BB3_10;
	shl.b32 	%r66, %r96, 2;
	add.s32 	%r68, %r61, %r66;
	ld.shared.f32 	%f73, [%r68];
	setp.gt.f32 	%p25, %f73, %f196;
	selp.f32 	%f74, %f73, %f196, %p25;
	ld.shared.f32 	%f75, [%r68+4];
	setp.gt.f32 	%p26, %f75, %f74;
	selp.f32 	%f76, %f75, %f74, %p26;
	ld.shared.f32 	%f77, [%r68+8];
	setp.gt.f32 	%p27, %f77, %f76;
	selp.f32 	%f78, %f77, %f76, %p27;
	ld.shared.f32 	%f79, [%r68+12];
	setp.gt.f32 	%p28, %f79, %f78;
	selp.f32 	%f80, %f79, %f78, %p28;
	ld.shared.f32 	%f81, [%r68+16];
	setp.gt.f32 	%p29, %f81, %f80;
	selp.f32 	%f82, %f81, %f80, %p29;
	ld.shared.f32 	%f83, [%r68+20];
	setp.gt.f32 	%p30, %f83, %f82;
	selp.f32 	%f84, %f83, %f82, %p30;
	ld.shared.f32 	%f85, [%r68+24];
	setp.gt.f32 	%p31, %f85, %f84;
	selp.f32 	%f86, %f85, %f84, %p31;
	ld.shared.f32 	%f87, [%r68+28];
	setp.gt.f32 	%p32, %f87, %f86;
	selp.f32 	%f196, %f87, %f86, %p32;
	add.s32 	%r96, %r96, 8;
$L__BB3_10:
	setp.eq.s32 	%p33, %r17, 0;
	@%p33 bra 	$L__BB3_16;
	and.b32  	%r20, %r8, 3;
	setp.lt.u32 	%p34, %r17, 4;
	@%p34 bra 	$L__BB3_13;
	shl.b32 	%r69, %r96, 2;
	add.s32 	%r71, %r61, %r69;
	ld.shared.f32 	%f89, [%r71];
	setp.gt.f32 	%p35, %f89, %f196;
	selp.f32 	%f90, %f89, %f196, %p35;
	ld.shared.f32 	%f91, [%r71+4];
	setp.gt.f32 	%p36, %f91, %f90;
	selp.f32 	%f92, %f91, %f90, %p36;
	ld.shared.f32 	%f93, [%r71+8];
	setp.gt.f32 	%p37, %f93, %f92;
	selp.f32 	%f94, %f93, %f92, %p37;
	ld.shared.f32 	%f95, [%r71+12];
	setp.gt.f32 	%p38, %f95, %f94;
	selp.f32 	%f196, %f95, %f94, %p38;
	add.s32 	%r96, %r96, 4;
$L__BB3_13:
	setp.eq.s32 	%p39, %r20, 0;
	@%p39 bra 	$L__BB3_16;
	shl.b32 	%r72, %r96, 2;
	add.s32 	%r99, %r61, %r72;
	neg.s32 	%r98, %r20;
$L__BB3_15:
	.pragma "nounroll";
	ld.shared.f32 	%f96, [%r99];
	setp.gt.f32 	%p40, %f96, %f196;
	selp.f32 	%f196, %f96, %f196, %p40;
	add.s32 	%r99, %r99, 4;
	add.s32 	%r98, %r98, 1;
	setp.ne.s32 	%p41, %r98, 0;
	@%p41 bra 	$L__BB3_15;
$L__BB3_16:
	st.shared.f32 	[sdata], %f196;
$L__BB3_17:
	setp.ge.s32 	%p42, %r108, %r58;
	bar.sync 	0;
	mov.f32 	%f198, 0f00000000;
	ld.shared.f32 	%f17, [sdata];
	@%p42 bra 	$L__BB3_20;
	mul.lo.s32 	%r29, %r58, %r1;
	mov.f32 	%f198, 0f00000000;
	mov.u32 	%r30, %ntid.x;
	mov.u32 	%r100, %r108;
$L__BB3_19:
	add.s32 	%r74, %r100, %r29;
	mul.wide.s32 	%rd5, %r74, 4;
	add.s64 	%rd6, %rd1, %rd5;
	ld.global.f32 	%f99, [%rd6];
	sub.f32 	%f100, %f99, %f17;
	fma.rn.f32 	%f101, %f100, 0f3BBB989D, 0f3F000000;
	cvt.sat.f32.f32 	%f102, %f101;
	mov.f32 	%f103, 0f4B400001;
	mov.f32 	%f104, 0f437C0000;
	fma.rm.f32 	%f105, %f102, %f104, %f103;
	add.f32 	%f106, %f105, 0fCB40007F;
	neg.f32 	%f107, %f106;
	fma.rn.f32 	%f108, %f100, 0f3FB8AA3B, %f107;
	fma.rn.f32 	%f109, %f100, 0f32A57060, %f108;
	mov.b32 	%r75, %f105;
	shl.b32 	%r76, %r75, 23;
	mov.b32 	%f110, %r76;
	ex2.approx.ftz.f32 	%f111, %f109;
	fma.rn.f32 	%f198, %f111, %f110, %f198;
	add.s32 	%r100, %r100, %r30;
	setp.lt.s32 	%p43, %r100, %r58;
	@%p43 bra 	$L__BB3_19;
$L__BB3_20:
	setp.ne.s32 	%p44, %r108, 0;
	st.shared.f32 	[%r7], %f198;
	bar.sync 	0;
	@%p44 bra 	$L__BB3_34;
	mov.u32 	%r33, %ntid.x;
	and.b32  	%r34, %r33, 15;
	setp.lt.u32 	%p45, %r33, 16;
	mov.f32 	%f207, 0f00000000;
	mov.b32 	%r104, 0;
	@%p45 bra 	$L__BB3_24;
	and.b32  	%r104, %r33, 2032;
	add.s32 	%r101, %r61, 32;
	and.b32  	%r80, %r33, -16;
	neg.s32 	%r102, %r80;
	mov.f32 	%f207, 0f00000000;
$L__BB3_23:
	.pragma "nounroll";
	ld.shared.v4.f32 	{%f115, %f116, %f117, %f118}, [%r101+-32];
	add.f32 	%f119, %f207, %f115;
	add.f32 	%f120, %f119, %f116;
	add.f32 	%f121, %f120, %f117;
	add.f32 	%f122, %f121, %f118;
	ld.shared.v4.f32 	{%f123, %f124, %f125, %f126}, [%r101+-16];
	add.f32 	%f127, %f122, %f123;
	add.f32 	%f128, %f127, %f124;
	add.f32 	%f129, %f128, %f125;
	add.f32 	%f130, %f129, %f126;
	ld.shared.v4.f32 	{%f131, %f132, %f133, %f134}, [%r101];
	add.f32 	%f135, %f130, %f131;
	add.f32 	%f136, %f135, %f132;
	add.f32 	%f137, %f136, %f133;
	add.f32 	%f138, %f137, %f134;
	ld.shared.v4.f32 	{%f139, %f140, %f141, %f142}, [%r101+16];
	add.f32 	%f143, %f138, %f139;
	add.f32 	%f144, %f143, %f140;
	add.f32 	%f145, %f144, %f141;
	add.f32 	%f207, %f145, %f142;
	add.s32 	%r102, %r102, 16;
	add.s32 	%r101, %r101, 64;
	setp.ne.s32 	%p46, %r102, 0;
	@%p46 bra 	$L__BB3_23;
$L__BB3_24:
	setp.eq.s32 	%p47, %r34, 0;
	@%p47 bra 	$L__BB3_33;
	and.b32  	%r42, %r33, 7;
	setp.lt.u32 	%p48, %r34, 8;
	@%p48 bra 	$L__BB3_27;
	shl.b32 	%r81, %r104, 2;
	add.s32 	%r83, %r61, %r81;
	ld.shared.f32 	%f147, [%r83];
	add.f32 	%f148, %f207, %f147;
	ld.shared.f32 	%f149, [%r83+4];
	add.f32 	%f150, %f148, %f149;
	ld.shared.f32 	%f151, [%r83+8];
	add.f32 	%f152, %f150, %f151;
	ld.shared.f32 	%f153, [%r83+12];
	add.f32 	%f154, %f152, %f153;
	ld.shared.f32 	%f155, [%r83+16];
	add.f32 	%f156, %f154, %f155;
	ld.shared.f32 	%f157, [%r83+20];
	add.f32 	%f158, %f156, %f157;
	ld.shared.f32 	%f159, [%r83+24];
	add.f32 	%f160, %f158, %f159;
	ld.shared.f32 	%f161, [%r83+28];
	add.f32 	%f207, %f160, %f161;
	add.s32 	%r104, %r104, 8;
$L__BB3_27:
	setp.eq.s32 	%p49, %r42, 0;
	@%p49 bra 	$L__BB3_33;
	and.b32  	%r45, %r33, 3;
	setp.lt.u32 	%p50, %r42, 4;
	@%p50 bra 	$L__BB3_30;
	shl.b32 	%r84, %r104, 2;
	add.s32 	%r86, %r61, %r84;
	ld.shared.f32 	%f163, [%r86];
	add.f32 	%f164, %f207, %f163;
	ld.shared.f32 	%f165, [%r86+4];
	add.f32 	%f166, %f164, %f165;
	ld.shared.f32 	%f167, [%r86+8];
	add.f32 	%f168, %f166, %f167;
	ld.shared.f32 	%f169, [%r86+12];
	add.f32 	%f207, %f168, %f169;
	add.s32 	%r104, %r104, 4;
$L__BB3_30:
	setp.eq.s32 	%p51, %r45, 0;
	@%p51 bra 	$L__BB3_33;
	shl.b32 	%r87, %r104, 2;
	add.s32 	%r107, %r61, %r87;
	neg.s32 	%r106, %r45;
$L__BB3_32:
	.pragma "nounroll";
	ld.shared.f32 	%f170, [%r107];
	add.f32 	%f207, %f207, %f170;
	add.s32 	%r107, %r107, 4;
	add.s32 	%r106, %r106, 1;
	setp.ne.s32 	%p52, %r106, 0;
	@%p52 bra 	$L__BB3_32;
$L__BB3_33:
	st.shared.f32 	[sdata], %f207;
$L__BB3_34:
	setp.ge.s32 	%p53, %r108, %r58;
	bar.sync 	0;
	@%p53 bra 	$L__BB3_37;
	ld.shared.f32 	%f34, [sdata];
	mul.lo.s32 	%r54, %r58, %r1;
	mov.u32 	%r55, %ntid.x;
$L__BB3_36:
	add.s32 	%r89, %r108, %r54;
	mul.wide.s32 	%rd7, %r89, 4;
	add.s64 	%rd8, %rd1, %rd7;
	ld.global.f32 	%f171, [%rd8];
	sub.f32 	%f172, %f171, %f17;
	fma.rn.f32 	%f173, %f172, 0f3BBB989D, 0f3F000000;
	cvt.sat.f32.f32 	%f174, %f173;
	mov.f32 	%f175, 0f4B400001;
	mov.f32 	%f176, 0f437C0000;
	fma.rm.f32 	%f177, %f174, %f176, %f175;
	add.f32 	%f178, %f177, 0fCB40007F;
	neg.f32 	%f179, %f178;
	fma.rn.f32 	%f180, %f172, 0f3FB8AA3B, %f179;
	fma.rn.f32 	%f181, %f172, 0f32A57060, %f180;
	mov.b32 	%r90, %f177;
	shl.b32 	%r91, %r90, 23;
	mov.b32 	%f182, %r91;
	ex2.approx.ftz.f32 	%f183, %f181;
	mul.f32 	%f184, %f183, %f182;
	div.rn.f32 	%f185, %f184, %f34;
	st.global.f32 	[%rd8], %f185;
	add.s32 	%r108, %r108, %r55;
	setp.lt.s32 	%p54, %r108, %r58;
	@%p54 bra 	$L__BB3_36;
$L__BB3_37:
	ret;

}
	// .globl	_Z16kernel_attentionPKfS0_Pfii
.visible .entry _Z16kernel_attentionPKfS0_Pfii(
	.param .u64 .ptr .align 1 _Z16kernel_attentionPKfS0_Pfii_param_0,
	.param .u64 .ptr .align 1 _Z16kernel_attentionPKfS0_Pfii_param_1,
	.param .u64 .ptr .align 1 _Z16kernel_attentionPKfS0_Pfii_param_2,
	.param .u32 _Z16kernel_attentionPKfS0_Pfii_param_3,
	.param .u32 _Z16kernel_attentionPKfS0_Pfii_param_4
)
{
	.reg .pred 	%p<12>;
	.reg .b32 	%r<38>;
	.reg .b32 	%f<67>;
	.reg .b64 	%rd<39>;

	ld.param.u64 	%rd4, [_Z16kernel_attentionPKfS0_Pfii_param_0];
	ld.param.u64 	%rd5, [_Z16kernel_attentionPKfS0_Pfii_param_1];
	ld.param.u64 	%rd3, [_Z16kernel_attentionPKfS0_Pfii_param_2];
	ld.param.u32 	%r20, [_Z16kernel_attentionPKfS0_Pfii_param_3];
	ld.param.u32 	%r21, [_Z16kernel_attentionPKfS0_Pfii_param_4];
	cvta.to.global.u64 	%rd1, %rd5;
	cvta.to.global.u64 	%rd2, %rd4;
	mov.u32 	%r1, %ctaid.y;
	mov.u32 	%r2, %ctaid.x;
	setp.ge.s32 	%p1, %r1, %r20;
	setp.ge.s32 	%p2, %r2, %r21;
	or.pred  	%p3, %p1, %p2;
	@%p3 bra 	$L__BB4_13;
	mul.lo.s32 	%r3, %r20, %r1;
	add.s32 	%r23, %r20, -1;
	and.b32  	%r4, %r20, 7;
	setp.lt.u32 	%p4, %r23, 7;
	mov.f32 	%f66, 0f00000000;
	mov.b32 	%r36, 0;
	@%p4 bra 	$L__BB4_4;
	and.b32  	%r36, %r20, -8;
	neg.s32 	%r34, %r36;
	shl.b32 	%r7, %r21, 3;
	mov.f32 	%f66, 0f00000000;
	mul.wide.s32 	%rd10, %r21, 4;
	mov.u32 	%r32, %r2;
	mov.u32 	%r33, %r3;
$L__BB4_3:
	.pragma "nounroll";
	mul.wide.s32 	%rd6, %r33, 4;
	add.s64 	%rd7, %rd2, %rd6;
	ld.global.f32 	%f16, [%rd7];
	mul.wide.s32 	%rd8, %r32, 4;
	add.s64 	%rd9, %rd1, %rd8;
	ld.global.f32 	%f17, [%rd9];
	fma.rn.f32 	%f18, %f16, %f17, %f66;
	ld.global.f32 	%f19, [%rd7+4];
	add.s64 	%rd11, %rd9, %rd10;
	ld.global.f32 	%f20, [%rd11];
	fma.rn.f32 	%f21, %f19, %f20, %f18;
	ld.global.f32 	%f22, [%rd7+8];
	add.s64 	%rd12, %rd11, %rd10;
	ld.global.f32 	%f23, [%rd12];
	fma.rn.f32 	%f24, %f22, %f23, %f21;
	ld.global.f32 	%f25, [%rd7+12];
	add.s64 	%rd13, %rd12, %rd10;
	ld.global.f32 	%f26, [%rd13];
	fma.rn.f32 	%f27, %f25, %f26, %f24;
	ld.global.f32 	%f28, [%rd7+16];
	add.s64 	%rd14, %rd13, %rd10;
	ld.global.f32 	%f29, [%rd14];
	fma.rn.f32 	%f30, %f28, %f29, %f27;
	ld.global.f32 	%f31, [%rd7+20];
	add.s64 	%rd15, %rd14, %rd10;
	ld.global.f32 	%f32, [%rd15];
	fma.rn.f32 	%f33, %f31, %f32, %f30;
	ld.global.f32 	%f34, [%rd7+24];
	add.s64 	%rd16, %rd15, %rd10;
	ld.global.f32 	%f35, [%rd16];
	fma.rn.f32 	%f36, %f34, %f35, %f33;
	ld.global.f32 	%f37, [%rd7+28];
	add.s64 	%rd17, %rd16, %rd10;
	ld.global.f32 	%f38, [%rd17];
	fma.rn.f32 	%f66, %f37, %f38, %f36;
	add.s32 	%r34, %r34, 8;
	add.s32 	%r33, %r33, 8;
	add.s32 	%r32, %r32, %r7;
	setp.ne.s32 	%p5, %r34, 0;
	@%p5 bra 	$L__BB4_3;
$L__BB4_4:
	setp.eq.s32 	%p6, %r4, 0;
	@%p6 bra 	$L__BB4_12;
	and.b32  	%r15, %r20, 3;
	setp.lt.u32 	%p7, %r4, 4;
	@%p7 bra 	$L__BB4_7;
	add.s32 	%r24, %r36, %r3;
	mul.wide.s32 	%rd18, %r24, 4;
	add.s64 	%rd19, %rd2, %rd18;
	ld.global.f32 	%f40, [%rd19];
	mad.lo.s32 	%r25, %r36, %r21, %r2;
	mul.wide.s32 	%rd20, %r25, 4;
	add.s64 	%rd21, %rd1, %rd20;
	ld.global.f32 	%f41, [%rd21];
	fma.rn.f32 	%f42, %f40, %f41, %f66;
	ld.global.f32 	%f43, [%rd19+4];
	mul.wide.s32 	%rd22, %r21, 4;
	add.s64 	%rd23, %rd21, %rd22;
	ld.global.f32 	%f44, [%rd23];
	fma.rn.f32 	%f45, %f43, %f44, %f42;
	ld.global.f32 	%f46, [%rd19+8];
	add.s64 	%rd24, %rd23, %rd22;
	ld.global.f32 	%f47, [%rd24];
	fma.rn.f32 	%f48, %f46, %f47, %f45;
	ld.global.f32 	%f49, [%rd19+12];
	add.s64 	%rd25, %rd24, %rd22;
	ld.global.f32 	%f50, [%rd25];
	fma.rn.f32 	%f66, %f49, %f50, %f48;
	add.s32 	%r36, %r36, 4;
$L__BB4_7:
	setp.eq.s32 	%p8, %r15, 0;
	@%p8 bra 	$L__BB4_12;
	setp.eq.s32 	%p9, %r15, 1;
	@%p9 bra 	$L__BB4_10;
	add.s32 	%r26, %r36, %r3;
	mul.wide.s32 	%rd26, %r26, 4;
	add.s64 	%rd27, %rd2, %rd26;
	ld.global.f32 	%f52, [%rd27];
	mad.lo.s32 	%r27, %r36, %r21, %r2;
	mul.wide.s32 	%rd28, %r27, 4;
	add.s64 	%rd29, %rd1, %rd28;
	ld.global.f32 	%f53, [%rd29];
	fma.rn.f32 	%f54, %f52, %f53, %f66;
	ld.global.f32 	%f55, [%rd27+4];
	mul.wide.s32 	%rd30, %r21, 4;
	add.s64 	%rd31, %rd29, %rd30;
	ld.global.f32 	%f56, [%rd31];
	fma.rn.f32 	%f66, %f55, %f56, %f54;
	add.s32 	%r36, %r36, 2;
$L__BB4_10:
	and.b32  	%r28, %r20, 1;
	setp.eq.b32 	%p10, %r28, 1;
	not.pred 	%p11, %p10;
	@%p11 bra 	$L__BB4_12;
	add.s32 	%r29, %r36, %r3;
	mul.wide.s32 	%rd32, %r29, 4;
	add.s64 	%rd33, %rd2, %rd32;
	ld.global.f32 	%f57, [%rd33];
	mad.lo.s32 	%r30, %r36, %r21, %r2;
	mul.wide.s32 	%rd34, %r30, 4;
	add.s64 	%rd35, %rd1, %rd34;
	ld.global.f32 	%f58, [%rd35];
	fma.rn.f32 	%f66, %f57, %f58, %f66;
$L__BB4_12:
	mad.lo.s32 	%r31, %r21, %r1, %r2;
	cvta.to.global.u64 	%rd36, %rd3;
	mul.wide.u32 	%rd37, %r31, 4;
	add.s64 	%rd38, %rd36, %rd37;
	st.global.f32 	[%rd38], %f66;
$L__BB4_13:
	ret;

}
	// .globl	_Z22kernel_attention_tiledPKfS0_Pfii
.visible .entry _Z22kernel_attention_tiledPKfS0_Pfii(
	.param .u64 .ptr .align 1 _Z22kernel_attention_tiledPKfS0_Pfii_param_0,
	.param .u64 .ptr .align 1 _Z22kernel_attention_tiledPKfS0_Pfii_param_1,
	.param .u64 .ptr .align 1 _Z22kernel_attention_tiledPKfS0_Pfii_param_2,
	.param .u32 _Z22kernel_attention_tiledPKfS0_Pfii_param_3,
	.param .u32 _Z22kernel_attention_tiledPKfS0_Pfii_param_4
)
{
	.reg .pred 	%p<26>;
	.reg .b32 	%r<67>;
	.reg .b32 	%f<109>;
	.reg .b64 	%rd<27>;
	// demoted variable
	.shared .align 4 .b8 _ZZ22kernel_attention_tiledPKfS0_PfiiE6tile_S[256];
	// demoted variable
	.shared .align 4 .b8 _ZZ22kernel_attention_tiledPKfS0_PfiiE6tile_V[256];
	ld.param.u64 	%rd4, [_Z22kernel_attention_tiledPKfS0_Pfii_param_0];
	ld.param.u64 	%rd5, [_Z22kernel_attention_tiledPKfS0_Pfii_param_1];
	ld.param.u32 	%r34, [_Z22kernel_attention_tiledPKfS0_Pfii_param_3];
	ld.param.u32 	%r35, [_Z22kernel_attention_tiledPKfS0_Pfii_param_4];
	cvta.to.global.u64 	%rd1, %rd5;
	cvta.to.global.u64 	%rd2, %rd4;
	mov.u32 	%r36, %ctaid.x;
	mov.u32 	%r37, %ctaid.y;
	mov.u32 	%r1, %tid.x;
	mov.u32 	%r2, %tid.y;
	shl.b32 	%r38, %r37, 3;
	add.s32 	%r3, %r38, %r2;
	shl.b32 	%r4, %r36, 3;
	add.s32 	%r5, %r4, %r1;
	setp.lt.s32 	%p1, %r34, 1;
	mov.f32 	%f108, 0f00000000;
	@%p1 bra 	$L__BB5_19;
	add.s32 	%r6, %r34, 7;
	shl.b32 	%r40, %r2, 5;
	mov.u32 	%r41, _ZZ22kernel_attention_tiledPKfS0_PfiiE6tile_S;
	add.s32 	%r7, %r41, %r40;
	shl.b32 	%r42, %r1, 2;
	add.s32 	%r8, %r7, %r42;
	mul.lo.s32 	%r9, %r34, %r3;
	mov.u32 	%r43, _ZZ22kernel_attention_tiledPKfS0_PfiiE6tile_V;
	add.s32 	%r11, %r43, %r42;
	add.s32 	%r10, %r11, %r40;
	setp.lt.u32 	%p2, %r34, 9;
	mov.f32 	%f108, 0f00000000;
	mov.b32 	%r66, 0;
	@%p2 bra 	$L__BB5_13;
	shr.u32 	%r45, %r6, 3;
	and.b32  	%r46, %r45, 268435454;
	neg.s32 	%r65, %r46;
	add.s32 	%r47, %r2, 8;
	mad.lo.s32 	%r48, %r35, %r47, %r1;
	add.s32 	%r62, %r48, %r4;
	mad.lo.s32 	%r49, %r2, %r35, %r1;
	add.s32 	%r61, %r49, %r4;
	add.s32 	%r59, %r1, %r9;
	mov.f32 	%f108, 0f00000000;
	mov.b32 	%r64, 8;
	cvt.u64.u32 	%rd10, %r9;
	cvt.u64.u32 	%rd11, %r1;
	mov.u32 	%r60, %r1;
	mov.u32 	%r63, %r2;
$L__BB5_3:
	setp.ge.u32 	%p3, %r3, %r34;
	setp.ge.s32 	%p4, %r60, %r34;
	mov.f32 	%f100, 0f00000000;
	or.pred  	%p5, %p3, %p4;
	@%p5 bra 	$L__BB5_5;
	mul.wide.u32 	%rd6, %r59, 4;
	add.s64 	%rd7, %rd2, %rd6;
	ld.global.f32 	%f100, [%rd7];
$L__BB5_5:
	setp.ge.s32 	%p6, %r5, %r35;
	st.shared.f32 	[%r8], %f100;
	setp.ge.s32 	%p7, %r63, %r34;
	mov.f32 	%f101, 0f00000000;
	or.pred  	%p8, %p7, %p6;
	@%p8 bra 	$L__BB5_7;
	mul.wide.s32 	%rd8, %r61, 4;
	add.s64 	%rd9, %rd1, %rd8;
	ld.global.f32 	%f101, [%rd9];
$L__BB5_7:
	st.shared.f32 	[%r10], %f101;
	bar.sync 	0;
	ld.shared.f32 	%f27, [%r7];
	ld.shared.f32 	%f28, [%r11];
	fma.rn.f32 	%f29, %f27, %f28, %f108;
	ld.shared.f32 	%f30, [%r7+4];
	ld.shared.f32 	%f31, [%r11+32];
	fma.rn.f32 	%f32, %f30, %f31, %f29;
	ld.shared.f32 	%f33, [%r7+8];
	ld.shared.f32 	%f34, [%r11+64];
	fma.rn.f32 	%f35, %f33, %f34, %f32;
	ld.shared.f32 	%f36, [%r7+12];
	ld.shared.f32 	%f37, [%r11+96];
	fma.rn.f32 	%f38, %f36, %f37, %f35;
	ld.shared.f32 	%f39, [%r7+16];
	ld.shared.f32 	%f40, [%r11+128];
	fma.rn.f32 	%f41, %f39, %f40, %f38;
	ld.shared.f32 	%f42, [%r7+20];
	ld.shared.f32 	%f43, [%r11+160];
	fma.rn.f32 	%f44, %f42, %f43, %f41;
	ld.shared.f32 	%f45, [%r7+24];
	ld.shared.f32 	%f46, [%r11+192];
	fma.rn.f32 	%f47, %f45, %f46, %f44;
	ld.shared.f32 	%f48, [%r7+28];
	ld.shared.f32 	%f49, [%r11+224];
	fma.rn.f32 	%f6, %f48, %f49, %f47;
	bar.sync 	0;
	add.s32 	%r50, %r60, 8;
	setp.ge.s32 	%p10, %r50, %r34;
	mov.f32 	%f102, 0f00000000;
	or.pred  	%p11, %p3, %p10;
	@%p11 bra 	$L__BB5_9;
	add.s32 	%r51, %r64, -8;
	cvt.u64.u32 	%rd12, %r51;
	add.s64 	%rd13, %rd12, %rd11;
	add.s64 	%rd14, %rd13, %rd10;
	shl.b64 	%rd15, %rd14, 2;
	add.s64 	%rd16, %rd2, %rd15;
	ld.global.f32 	%f102, [%rd16+32];
$L__BB5_9:
	st.shared.f32 	[%r8], %f102;
	add.s32 	%r52, %r63, 8;
	setp.ge.s32 	%p13, %r52, %r34;
	mov.f32 	%f103, 0f00000000;
	or.pred  	%p14, %p13, %p6;
	@%p14 bra 	$L__BB5_11;
	mul.wide.s32 	%rd17, %r62, 4;
	add.s64 	%rd18, %rd1, %rd17;
	ld.global.f32 	%f103, [%rd18];
$L__BB5_11:
	st.shared.f32 	[%r10], %f103;
	bar.sync 	0;
	ld.shared.f32 	%f51, [%r7];
	ld.shared.f32 	%f52, [%r11];
	fma.rn.f32 	%f53, %f51, %f52, %f6;
	ld.shared.f32 	%f54, [%r7+4];
	ld.shared.f32 	%f55, [%r11+32];
	fma.rn.f32 	%f56, %f54, %f55, %f53;
	ld.shared.f32 	%f57, [%r7+8];
	ld.shared.f32 	%f58, [%r11+64];
	fma.rn.f32 	%f59, %f57, %f58, %f56;
	ld.shared.f32 	%f60, [%r7+12];
	ld.shared.f32 	%f61, [%r11+96];
	fma.rn.f32 	%f62, %f60, %f61, %f59;
	ld.shared.f32 	%f63, [%r7+16];
	ld.shared.f32 	%f64, [%r11+128];
	fma.rn.f32 	%f65, %f63, %f64, %f62;
	ld.shared.f32 	%f66, [%r7+20];
	ld.shared.f32 	%f67, [%r11+160];
	fma.rn.f32 	%f68, %f66, %f67, %f65;
	ld.shared.f32 	%f69, [%r7+24];
	ld.shared.f32 	%f70, [%r11+192];
	fma.rn.f32 	%f71, %f69, %f70, %f68;
	ld.shared.f32 	%f72, [%r7+28];
	ld.shared.f32 	%f73, [%r11+224];
	fma.rn.f32 	%f108, %f72, %f73, %f71;
	bar.sync 	0;
	add.s32 	%r65, %r65, 2;
	add.s32 	%r64, %r64, 16;
	add.s32 	%r63, %r63, 16;
	shl.b32 	%r53, %r35, 4;
	add.s32 	%r62, %r62, %r53;
	add.s32 	%r61, %r61, %r53;
	add.s32 	%r60, %r60, 16;
	add.s32 	%r59, %r59, 16;
	setp.ne.s32 	%p15, %r65, 0;
	@%p15 bra 	$L__BB5_3;
	and.b32  	%r66, %r6, 2147483632;
$L__BB5_13:
	and.b32  	%r54, %r6, 8;
	setp.eq.s32 	%p16, %r54, 0;
	@%p16 bra 	$L__BB5_19;
	setp.ge.u32 	%p17, %r3, %r34;
	add.s32 	%r55, %r66, %r1;
	setp.ge.s32 	%p18, %r55, %r34;
	mov.f32 	%f106, 0f00000000;
	or.pred  	%p19, %p17, %p18;
	@%p19 bra 	$L__BB5_16;
	add.s32 	%r56, %r55, %r9;
	mul.wide.u32 	%rd19, %r56, 4;
	add.s64 	%rd20, %rd2, %rd19;
	ld.global.f32 	%f106, [%rd20];
$L__BB5_16:
	setp.ge.s32 	%p20, %r5, %r35;
	st.shared.f32 	[%r8], %f106;
	add.s32 	%r33, %r66, %r2;
	setp.ge.s32 	%p21, %r33, %r34;
	mov.f32 	%f107, 0f00000000;
	or.pred  	%p22, %p21, %p20;
	@%p22 bra 	$L__BB5_18;
	mad.lo.s32 	%r57, %r33, %r35, %r5;
	mul.wide.s32 	%rd21, %r57, 4;
	add.s64 	%rd22, %rd1, %rd21;
	ld.global.f32 	%f107, [%rd22];
$L__BB5_18:
	st.shared.f32 	[%r10], %f107;
	bar.sync 	0;
	ld.shared.f32 	%f76, [%r7];
	ld.shared.f32 	%f77, [%r11];
	fma.rn.f32 	%f78, %f76, %f77, %f108;
	ld.shared.f32 	%f79, [%r7+4];
	ld.shared.f32 	%f80, [%r11+32];
	fma.rn.f32 	%f81, %f79, %f80, %f78;
	ld.shared.f32 	%f82, [%r7+8];
	ld.shared.f32 	%f83, [%r11+64];
	fma.rn.f32 	%f84, %f82, %f83, %f81;
	ld.shared.f32 	%f85, [%r7+12];
	ld.shared.f32 	%f86, [%r11+96];
	fma.rn.f32 	%f87, %f85, %f86, %f84;
	ld.shared.f32 	%f88, [%r7+16];
	ld.shared.f32 	%f89, [%r11+128];
	fma.rn.f32 	%f90, %f88, %f89, %f87;
	ld.shared.f32 	%f91, [%r7+20];
	ld.shared.f32 	%f92, [%r11+160];
	fma.rn.f32 	%f93, %f91, %f92, %f90;
	ld.shared.f32 	%f94, [%r7+24];
	ld.shared.f32 	%f95, [%r11+192];
	fma.rn.f32 	%f96, %f94, %f95, %f93;
	ld.shared.f32 	%f97, [%r7+28];
	ld.shared.f32 	%f98, [%r11+224];
	fma.rn.f32 	%f108, %f97, %f98, %f96;
	bar.sync 	0;
$L__BB5_19:
	setp.ge.s32 	%p23, %r3, %r34;
	setp.ge.s32 	%p24, %r5, %r35;
	or.pred  	%p25, %p23, %p24;
	@%p25 bra 	$L__BB5_21;
	ld.param.u64 	%rd26, [_Z22kernel_attention_tiledPKfS0_Pfii_param_2];
	mad.lo.s32 	%r58, %r35, %r3, %r5;
	cvta.to.global.u64 	%rd23, %rd26;
	mul.wide.s32 	%rd24, %r58, 4;
	add.s64 	%rd25, %rd23, %rd24;
	st.global.f32 	[%rd25], %f108;
$L__BB5_21:
	ret;

}


// ===== COMPILED SASS (sm_100) =====

	.target	sm_100

	.elftype	@"ET_EXEC"


//--------------------- .note.nv.tkinfo           --------------------------
	.section	.note.nv.tkinfo,"",@"SHT_NOTE"
	.sectionflags	@"SHF_NOTE_NV_TKINFO"
	.tkinfo
        /*0018*/ 	.word	0x00000002
        /*0030*/ 	.string	""
        /*0030*/ 	.string	"ptxas"
        /*0030*/ 	.string	"Cuda compilation tools, release 13.0, V13.0.88"
        /*0030*/ 	.string	"Build cuda_13.0.r13.0/compiler.36424714_0"
        /*0030*/ 	.string	"-arch sm_100 -m 64 "



//--------------------- .note.nv.cuinfo           --------------------------
	.section	.note.nv.cuinfo,"",@"SHT_NOTE"
	.sectionflags	@"SHF_NOTE_NV_CUINFO"
        /*0018*/ 	.short	0x0002
        /*001a*/ 	.short	0x0064
        /*001c*/ 	.short	0x0082
	.zero		2


//--------------------- .nv.info                  --------------------------
	.section	.nv.info,"",@"SHT_CUDA_INFO"
	.align	4


	//----- nvinfo : EIATTR_REGCOUNT
	.align		4
        /*0000*/ 	.byte	0x04, 0x2f
        /*0002*/ 	.short	(.L_1 - .L_0)
	.align		4
.L_0:
        /*0004*/ 	.word	index@(_Z16kernel_QKT_tiledPKfS0_Pfiif)
        /*0008*/ 	.word	0x00000020


	//----- nvinfo : EIATTR_FRAME_SIZE
	.align		4
.L_1:
        /*000c*/ 	.byte	0x04, 0x11
        /*000e*/ 	.short	(.L_3 - .L_2)
	.align		4
.L_2:
        /*0010*/ 	.word	index@(_Z16kernel_QKT_tiledPKfS0_Pfiif)
        /*0014*/ 	.word	0x00000000


	//----- nvinfo : EIATTR_REGCOUNT
	.align		4
.L_3:
        /*0018*/ 	.byte	0x04, 0x2f
        /*001a*/ 	.short	(.L_5 - .L_4)
	.align		4
.L_4:
        /*001c*/ 	.word	index@(_Z10kernel_QKTPKfS0_Pfiif)
        /*0020*/ 	.word	0x0000001f


	//----- nvinfo : EIATTR_FRAME_SIZE
	.align		4
.L_5:
        /*0024*/ 	.byte	0x04, 0x11
        /*0026*/ 	.short	(.L_7 - .L_6)
	.align		4
.L_6:
        /*0028*/ 	.word	index@(_Z10kernel_QKTPKfS0_Pfiif)
        /*002c*/ 	.word	0x00000000


	//----- nvinfo : EIATTR_REGCOUNT
	.align		4
.L_7:
        /*0030*/ 	.byte	0x04, 0x2f
        /*0032*/ 	.short	(.L_9 - .L_8)
	.align		4
.L_8:
        /*0034*/ 	.word	index@(_Z14kernel_softmaxPfi)
        /*0038*/ 	.word	0x00000016


	//----- nvinfo : EIATTR_FRAME_SIZE
	.align		4
.L_9:
        /*003c*/ 	.byte	0x04, 0x11
        /*003e*/ 	.short	(.L_11 - .L_10)
	.align		4
.L_10:
        /*0040*/ 	.word	index@($__internal_1_$__cuda_sm3x_div_rn_noftz_f32_slowpath)
        /*0044*/ 	.word	0x00000000


	//----- nvinfo : EIATTR_FRAME_SIZE
	.align		4
.L_11:
        /*0048*/ 	.byte	0x04, 0x11
        /*004a*/ 	.short	(.L_13 - .L_12)
	.align		4
.L_12:
        /*004c*/ 	.word	index@(_Z14kernel_softmaxPfi)
        /*0050*/ 	.word	0x00000000


	//----- nvinfo : EIATTR_REGCOUNT
	.align		4
.L_13:
        /*0054*/ 	.byte	0x04, 0x2f
        /*0056*/ 	.short	(.L_15 - .L_14)
	.align		4
.L_14:
        /*0058*/ 	.word	index@(_Z20kernel_softmax_naivePfi)
        /*005c*/ 	.word	0x00000017


	//----- nvinfo : EIATTR_FRAME_SIZE
	.align		4
.L_15:
        /*0060*/ 	.byte	0x04, 0x11
        /*0062*/ 	.short	(.L_17 - .L_16)
	.align		4
.L_16:
        /*0064*/ 	.word	index@($__internal_0_$__cuda_sm3x_div_rn_noftz_f32_slowpath)
        /*0068*/ 	.word	0x00000000


	//----- nvinfo : EIATTR_FRAME_SIZE
	.align		4
.L_17:
        /*006c*/ 	.byte	0x04, 0x11
        /*006e*/ 	.short	(.L_19 - .L_18)
	.align		4
.L_18:
        /*0070*/ 	.word	index@(_Z20kernel_softmax_naivePfi)
        /*0074*/ 	.word	0x00000000


	//----- nvinfo : EIATTR_REGCOUNT
	.align		4
.L_19:
        /*0078*/ 	.byte	0x04, 0x2f
        /*007a*/ 	.short	(.L_21 - .L_20)
	.align		4
.L_20:
        /*007c*/ 	.word	index@(_Z16kernel_attentionPKfS0_Pfii)
        /*0080*/ 	.word	0x00000020


	//----- nvinfo : EIATTR_FRAME_SIZE
	.align		4
.L_21:
        /*0084*/ 	.byte	0x04, 0x11
        /*0086*/ 	.short	(.L_23 - .L_22)
	.align		4
.L_22:
        /*0088*/ 	.word	index@(_Z16kernel_attentionPKfS0_Pfii)
        /*008c*/ 	.word	0x00000000


	//----- nvinfo : EIATTR_REGCOUNT
	.align		4
.L_23:
        /*0090*/ 	.byte	0x04, 0x2f
        /*0092*/ 	.short	(.L_25 - .L_24)
	.align		4
.L_24:
        /*0094*/ 	.word	index@(_Z22kernel_attention_tiledPKfS0_Pfii)
        /*0098*/ 	.word	0x00000020


	//----- nvinfo : EIATTR_FRAME_SIZE
	.align		4
.L_25:
        /*009c*/ 	.byte	0x04, 0x11
        /*009e*/ 	.short	(.L_27 - .L_26)
	.align		4
.L_26:
        /*00a0*/ 	.word	index@(_Z22kernel_attention_tiledPKfS0_Pfii)
        /*00a4*/ 	.word	0x00000000


	//----- nvinfo : EIATTR_MIN_STACK_SIZE
	.align		4
.L_27:
        /*00a8*/ 	.byte	0x04, 0x12
        /*00aa*/ 	.short	(.L_29 - .L_28)
	.align		4
.L_28:
        /*00ac*/ 	.word	index@(_Z22kernel_attention_tiledPKfS0_Pfii)
        /*00b0*/ 	.word	0x00000000


	//----- nvinfo : EIATTR_MIN_STACK_SIZE
	.align		4
.L_29:
        /*00b4*/ 	.byte	0x04, 0x12
        /*00b6*/ 	.short	(.L_31 - .L_30)
	.align		4
.L_30:
        /*00b8*/ 	.word	index@(_Z16kernel_attentionPKfS0_Pfii)
        /*00bc*/ 	.word	0x00000000


	//----- nvinfo : EIATTR_MIN_STACK_SIZE
	.align		4
.L_31:
        /*00c0*/ 	.byte	0x04, 0x12
        /*00c2*/ 	.short	(.L_33 - .L_32)
	.align		4
.L_32:
        /*00c4*/ 	.word	index@(_Z20kernel_softmax_naivePfi)
        /*00c8*/ 	.word	0x00000000


	//----- nvinfo : EIATTR_MIN_STACK_SIZE
	.align		4
.L_33:
        /*00cc*/ 	.byte	0x04, 0x12
        /*00ce*/ 	.short	(.L_35 - .L_34)
	.align		4
.L_34:
        /*00d0*/ 	.word	index@(_Z14kernel_softmaxPfi)
        /*00d4*/ 	.word	0x00000000


	//----- nvinfo : EIATTR_MIN_STACK_SIZE
	.align		4
.L_35:
        /*00d8*/ 	.byte	0x04, 0x12
        /*00da*/ 	.short	(.L_37 - .L_36)
	.align		4
.L_36:
        /*00dc*/ 	.word	index@(_Z10kernel_QKTPKfS0_Pfiif)
        /*00e0*/ 	.word	0x00000000


	//----- nvinfo : EIATTR_MIN_STACK_SIZE
	.align		4
.L_37:
        /*00e4*/ 	.byte	0x04, 0x12
        /*00e6*/ 	.short	(.L_39 - .L_38)
	.align		4
.L_38:
        /*00e8*/ 	.word	index@(_Z16kernel_QKT_tiledPKfS0_Pfiif)
        /*00ec*/ 	.word	0x00000000
.L_39:


//--------------------- .nv.compat                --------------------------
	.section	.nv.compat,"",@"SHT_CUDA_COMPAT_INFO"
	.align	4
        /*0000*/ 	.byte	0x02, 0x09, 0x00, 0x00, 0x02, 0x02, 0x01, 0x00, 0x02, 0x05, 0x05, 0x00, 0x03, 0x07, 0x01, 0x01
        /*0010*/ 	.byte	0x02, 0x03, 0x00, 0x00, 0x02, 0x06, 0x01, 0x00, 0x04, 0x0b, 0x08, 0x00, 0x01, 0x00, 0x00, 0x00
        /*0020*/ 	.byte	0x00, 0x00, 0x00, 0x00


//--------------------- .nv.info._Z22kernel_attention_tiledPKfS0_Pfii --------------------------
	.section	.nv.info._Z22kernel_attention_tiledPKfS0_Pfii,"",@"SHT_CUDA_INFO"
	.sectionflags	@""
	.align	4


	//----- nvinfo : EIATTR_CUDA_API_VERSION
	.align		4
        /*0000*/ 	.byte	0x04, 0x37
        /*0002*/ 	.short	(.L_41 - .L_40)
.L_40:
        /*0004*/ 	.word	0x00000082


	//----- nvinfo : EIATTR_KPARAM_INFO
	.align		4
.L_41:
        /*0008*/ 	.byte	0x04, 0x17
        /*000a*/ 	.short	(.L_43 - .L_42)
.L_42:
        /*000c*/ 	.word	0x00000000
        /*0010*/ 	.short	0x0004
        /*0012*/ 	.short	0x001c
        /*0014*/ 	.byte	0x00, 0xf0, 0x11, 0x00


	//----- nvinfo : EIATTR_KPARAM_INFO
	.align		4
.L_43:
        /*0018*/ 	.byte	0x04, 0x17
        /*001a*/ 	.short	(.L_45 - .L_44)
.L_44:
        /*001c*/ 	.word	0x00000000
        /*0020*/ 	.short	0x0003
        /*0022*/ 	.short	0x0018
        /*0024*/ 	.byte	0x00, 0xf0, 0x11, 0x00


	//----- nvinfo : EIATTR_KPARAM_INFO
	.align		4
.L_45:
        /*0028*/ 	.byte	0x04, 0x17
        /*002a*/ 	.short	(.L_47 - .L_46)
.L_46:
        /*002c*/ 	.word	0x00000000
        /*0030*/ 	.short	0x0002
        /*0032*/ 	.short	0x0010
        /*0034*/ 	.byte	0x00, 0xf5, 0x21, 0x00


	//----- nvinfo : EIATTR_KPARAM_INFO
	.align		4
.L_47:
        /*0038*/ 	.byte	0x04, 0x17
        /*003a*/ 	.short	(.L_49 - .L_48)
.L_48:
        /*003c*/ 	.word	0x00000000
        /*0040*/ 	.short	0x0001
        /*0042*/ 	.short	0x0008
        /*0044*/ 	.byte	0x00, 0xf5, 0x21, 0x00


	//----- nvinfo : EIATTR_KPARAM_INFO
	.align		4
.L_49:
        /*0048*/ 	.byte	0x04, 0x17
        /*004a*/ 	.short	(.L_51 - .L_50)
.L_50:
        /*004c*/ 	.word	0x00000000
        /*0050*/ 	.short	0x0000
        /*0052*/ 	.short	0x0000
        /*0054*/ 	.byte	0x00, 0xf5, 0x21, 0x00


	//----- nvinfo : EIATTR_SPARSE_MMA_MASK
	.align		4
.L_51:
        /*0058*/ 	.byte	0x03, 0x50
        /*005a*/ 	.short	0x0000


	//----- nvinfo : EIATTR_MAXREG_COUNT
	.align		4
        /*005c*/ 	.byte	0x03, 0x1b
        /*005e*/ 	.short	0x00ff


	//----- nvinfo : EIATTR_NUM_BARRIERS
	.align		4
        /*0060*/ 	.byte	0x02, 0x4c
        /*0062*/ 	.byte	0x01
	.zero		1


	//----- nvinfo : EIATTR_MERCURY_ISA_VERSION
	.align		4
        /*0064*/ 	.byte	0x03, 0x5f
        /*0066*/ 	.short	0x0101


	//----- nvinfo : EIATTR_VRC_CTA_INIT_COUNT
	.align		4
        /*0068*/ 	.byte	0x02, 0x4a
	.zero		1
	.zero		1


	//----- nvinfo : EIATTR_EXIT_INSTR_OFFSETS
	.align		4
        /*006c*/ 	.byte	0x04, 0x1c
        /*006e*/ 	.short	(.L_53 - .L_52)


	//   ....[0]....
.L_52:
        /*0070*/ 	.word	0x00000aa0


	//   ....[1]....
        /*0074*/ 	.word	0x00000af0


	//----- nvinfo : EIATTR_CBANK_PARAM_SIZE
	.align		4
.L_53:
        /*0078*/ 	.byte	0x03, 0x19
        /*007a*/ 	.short	0x0020


	//----- nvinfo : EIATTR_PARAM_CBANK
	.align		4
        /*007c*/ 	.byte	0x04, 0x0a
        /*007e*/ 	.short	(.L_55 - .L_54)
	.align		4
.L_54:
        /*0080*/ 	.word	index@(.nv.constant0._Z22kernel_attention_tiledPKfS0_Pfii)
        /*0084*/ 	.short	0x0380
        /*0086*/ 	.short	0x0020


	//----- nvinfo : EIATTR_SW_WAR
	.align		4
.L_55:
        /*0088*/ 	.byte	0x04, 0x36
        /*008a*/ 	.short	(.L_57 - .L_56)
.L_56:
        /*008c*/ 	.word	0x00000008
.L_57:


//--------------------- .nv.info._Z16kernel_attentionPKfS0_Pfii --------------------------
	.section	.nv.info._Z16kernel_attentionPKfS0_Pfii,"",@"SHT_CUDA_INFO"
	.sectionflags	@""
	.align	4


	//----- nvinfo : EIATTR_CUDA_API_VERSION
	.align		4
        /*0000*/ 	.byte	0x04, 0x37
        /*0002*/ 	.short	(.L_59 - .L_58)
.L_58:
        /*0004*/ 	.word	0x00000082


	//----- nvinfo : EIATTR_KPARAM_INFO
	.align		4
.L_59:
        /*0008*/ 	.byte	0x04, 0x17
        /*000a*/ 	.short	(.L_61 - .L_60)
.L_60:
        /*000c*/ 	.word	0x00000000
        /*0010*/ 	.short	0x0004
        /*0012*/ 	.short	0x001c
        /*0014*/ 	.byte	0x00, 0xf0, 0x11, 0x00


	//----- nvinfo : EIATTR_KPARAM_INFO
	.align		4
.L_61:
        /*0018*/ 	.byte	0x04, 0x17
        /*001a*/ 	.short	(.L_63 - .L_62)
.L_62:
        /*001c*/ 	.word	0x00000000
        /*0020*/ 	.short	0x0003
        /*0022*/ 	.short	0x0018
        /*0024*/ 	.byte	0x00, 0xf0, 0x11, 0x00


	//----- nvinfo : EIATTR_KPARAM_INFO
	.align		4
.L_63:
        /*0028*/ 	.byte	0x04, 0x17
        /*002a*/ 	.short	(.L_65 - .L_64)
.L_64:
        /*002c*/ 	.word	0x00000000
        /*0030*/ 	.short	0x0002
        /*0032*/ 	.short	0x0010
        /*0034*/ 	.byte	0x00, 0xf5, 0x21, 0x00


	//----- nvinfo : EIATTR_KPARAM_INFO
	.align		4
.L_65:
        /*0038*/ 	.byte	0x04, 0x17
        /*003a*/ 	.short	(.L_67 - .L_66)
.L_66:
        /*003c*/ 	.word	0x00000000
        /*0040*/ 	.short	0x0001
        /*0042*/ 	.short	0x0008
        /*0044*/ 	.byte	0x00, 0xf5, 0x21, 0x00


	//----- nvinfo : EIATTR_KPARAM_INFO
	.align		4
.L_67:
        /*0048*/ 	.byte	0x04, 0x17
        /*004a*/ 	.short	(.L_69 - .L_68)
.L_68:
        /*004c*/ 	.word	0x00000000
        /*0050*/ 	.short	0x0000
        /*0052*/ 	.short	0x0000
        /*0054*/ 	.byte	0x00, 0xf5, 0x21, 0x00


	//----- nvinfo : EIATTR_SPARSE_MMA_MASK
	.align		4
.L_69:
        /*0058*/ 	.byte	0x03, 0x50
        /*005a*/ 	.short	0x0000


	//----- nvinfo : EIATTR_MAXREG_COUNT
	.align		4
        /*005c*/ 	.byte	0x03, 0x1b
        /*005e*/ 	.short	0x00ff


	//----- nvinfo : EIATTR_MERCURY_ISA_VERSION
	.align		4
        /*0060*/ 	.byte	0x03, 0x5f
        /*0062*/ 	.short	0x0101


	//----- nvinfo : EIATTR_VRC_CTA_INIT_COUNT
	.align		4
        /*0064*/ 	.byte	0x02, 0x4a
	.zero		1
	.zero		1


	//----- nvinfo : EIATTR_EXIT_INSTR_OFFSETS
	.align		4
        /*0068*/ 	.byte	0x04, 0x1c
        /*006a*/ 	.short	(.L_71 - .L_70)


	//   ....[0]....
.L_70:
        /*006c*/ 	.word	0x00000060


	//   ....[1]....
        /*0070*/ 	.word	0x00000770


	//----- nvinfo : EIATTR_CBANK_PARAM_SIZE
	.align		4
.L_71:
        /*0074*/ 	.byte	0x03, 0x19
        /*0076*/ 	.short	0x0020


	//----- nvinfo : EIATTR_PARAM_CBANK
	.align		4
        /*0078*/ 	.byte	0x04, 0x0a
        /*007a*/ 	.short	(.L_73 - .L_72)
	.align		4
.L_72:
        /*007c*/ 	.word	index@(.nv.constant0._Z16kernel_attentionPKfS0_Pfii)
        /*0080*/ 	.short	0x0380
        /*0082*/ 	.short	0x0020


	//----- nvinfo : EIATTR_SW_WAR
	.align		4
.L_73:
        /*0084*/ 	.byte	0x04, 0x36
        /*0086*/ 	.short	(.L_75 - .L_74)
.L_74:
        /*0088*/ 	.word	0x00000008
.L_75:


//--------------------- .nv.info._Z20kernel_softmax_naivePfi --------------------------
	.section	.nv.info._Z20kernel_softmax_naivePfi,"",@"SHT_CUDA_INFO"
	.sectionflags	@""
	.align	4


	//----- nvinfo : EIATTR_CUDA_API_VERSION
	.align		4
        /*0000*/ 	.byte	0x04, 0x37
        /*0002*/ 	.short	(.L_77 - .L_76)
.L_76:
        /*0004*/ 	.word	0x00000082


	//----- nvinfo : EIATTR_KPARAM_INFO
	.align		4
.L_77:
        /*0008*/ 	.byte	0x04, 0x17
        /*000a*/ 	.short	(.L_79 - .L_78)
.L_78:
        /*000c*/ 	.word	0x00000000
        /*0010*/ 	.short	0x0001
        /*0012*/ 	.short	0x0008
        /*0014*/ 	.byte	0x00, 0xf0, 0x11, 0x00


	//----- nvinfo : EIATTR_KPARAM_INFO
	.align		4
.L_79:
        /*0018*/ 	.byte	0x04, 0x17
        /*001a*/ 	.short	(.L_81 - .L_80)
.L_80:
        /*001c*/ 	.word	0x00000000
        /*0020*/ 	.short	0x0000
        /*0022*/ 	.short	0x0000
        /*0024*/ 	.byte	0x00, 0xf5, 0x21, 0x00


	//----- nvinfo : EIATTR_SPARSE_MMA_MASK
	.align		4
.L_81:
        /*0028*/ 	.byte	0x03, 0x50
        /*002a*/ 	.short	0x0000


	//----- nvinfo : EIATTR_MAXREG_COUNT
	.align		4
        /*002c*/ 	.byte	0x03, 0x1b
        /*002e*/ 	.short	0x00ff


	//----- nvinfo : EIATTR_NUM_BARRIERS
	.align		4
        /*0030*/ 	.byte	0x02, 0x4c
        /*0032*/ 	.byte	0x01
	.zero		1


	//----- nvinfo : EIATTR_MERCURY_ISA_VERSION
	.align		4
        /*0034*/ 	.byte	0x03, 0x5f
        /*0036*/ 	.short	0x0101


	//----- nvinfo : EIATTR_VRC_CTA_INIT_COUNT
	.align		4
        /*0038*/ 	.byte	0x02, 0x4a
	.zero		1
	.zero		1


	//----- nvinfo : EIATTR_EXIT_INSTR_OFFSETS
	.align		4
        /*003c*/ 	.byte	0x04, 0x1c
        /*003e*/ 	.short	(.L_83 - .L_82)


	//   ....[0]....
.L_82:
        /*0040*/ 	.word	0x00000f70


	//   ....[1]....
        /*0044*/ 	.word	0x000011c0


	//----- nvinfo : EIATTR_CRS_STACK_SIZE
	.align		4
.L_83:
        /*0048*/ 	.byte	0x04, 0x1e
        /*004a*/ 	.short	(.L_85 - .L_84)
.L_84:
        /*004c*/ 	.word	0x00000000


	//----- nvinfo : EIATTR_CBANK_PARAM_SIZE
	.align		4
.L_85:
        /*0050*/ 	.byte	0x03, 0x19
        /*0052*/ 	.short	0x000c


	//----- nvinfo : EIATTR_PARAM_CBANK
	.align		4
        /*0054*/ 	.byte	0x04, 0x0a
        /*0056*/ 	.short	(.L_87 - .L_86)
	.align		4
.L_86:
        /*0058*/ 	.word	index@(.nv.constant0._Z20kernel_softmax_naivePfi)
        /*005c*/ 	.short	0x0380
        /*005e*/ 	.short	0x000c


	//----- nvinfo : EIATTR_SW_WAR
	.align		4
.L_87:
        /*0060*/ 	.byte	0x04, 0x36
        /*0062*/ 	.short	(.L_89 - .L_88)
.L_88:
        /*0064*/ 	.word	0x00000008
.L_89:


//--------------------- .nv.info._Z14kernel_softmaxPfi --------------------------
	.section	.nv.info._Z14kernel_softmaxPfi,"",@"SHT_CUDA_INFO"
	.sectionflags	@""
	.align	4


	//----- nvinfo : EIATTR_CUDA_API_VERSION
	.align		4
        /*0000*/ 	.byte	0x04, 0x37
        /*0002*/ 	.short	(.L_91 - .L_90)
.L_90:
        /*0004*/ 	.word	0x00000082


	//----- nvinfo : EIATTR_KPARAM_INFO
	.align		4
.L_91:
        /*0008*/ 	.byte	0x04, 0x17
        /*000a*/ 	.short	(.L_93 - .L_92)
.L_92:
        /*000c*/ 	.word	0x00000000
        /*0010*/ 	.short	0x0001
        /*0012*/ 	.short	0x0008
        /*0014*/ 	.byte	0x00, 0xf0, 0x11, 0x00


	//----- nvinfo : EIATTR_KPARAM_INFO
	.align		4
.L_93:
        /*0018*/ 	.byte	0x04, 0x17
        /*001a*/ 	.short	(.L_95 - .L_94)
.L_94:
        /*001c*/ 	.word	0x00000000
        /*0020*/ 	.short	0x0000
        /*0022*/ 	.short	0x0000
        /*0024*/ 	.byte	0x00, 0xf5, 0x21, 0x00


	//----- nvinfo : EIATTR_SPARSE_MMA_MASK
	.align		4
.L_95:
        /*0028*/ 	.byte	0x03, 0x50
        /*002a*/ 	.short	0x0000


	//----- nvinfo : EIATTR_MAXREG_COUNT
	.align		4
        /*002c*/ 	.byte	0x03, 0x1b
        /*002e*/ 	.short	0x00ff


	//----- nvinfo : EIATTR_NUM_BARRIERS
	.align		4
        /*0030*/ 	.byte	0x02, 0x4c
        /*0032*/ 	.byte	0x01
	.zero		1


	//----- nvinfo : EIATTR_MERCURY_ISA_VERSION
	.align		4
        /*0034*/ 	.byte	0x03, 0x5f
        /*0036*/ 	.short	0x0101


	//----- nvinfo : EIATTR_VRC_CTA_INIT_COUNT
	.align		4
        /*0038*/ 	.byte	0x02, 0x4a
	.zero		1
	.zero		1


	//----- nvinfo : EIATTR_EXIT_INSTR_OFFSETS
	.align		4
        /*003c*/ 	.byte	0x04, 0x1c
        /*003e*/ 	.short	(.L_97 - .L_96)


	//   ....[0]....
.L_96:
        /*0040*/ 	.word	0x00000aa0


	//   ....[1]....
        /*0044*/ 	.word	0x00000ca0


	//----- nvinfo : EIATTR_CRS_STACK_SIZE
	.align		4
.L_97:
        /*0048*/ 	.byte	0x04, 0x1e
        /*004a*/ 	.short	(.L_99 - .L_98)
.L_98:
        /*004c*/ 	.word	0x00000000


	//----- nvinfo : EIATTR_CBANK_PARAM_SIZE
	.align		4
.L_99:
        /*0050*/ 	.byte	0x03, 0x19
        /*0052*/ 	.short	0x000c


	//----- nvinfo : EIATTR_PARAM_CBANK
	.align		4
        /*0054*/ 	.byte	0x04, 0x0a
        /*0056*/ 	.short	(.L_101 - .L_100)
	.align		4
.L_100:
        /*0058*/ 	.word	index@(.nv.constant0._Z14kernel_softmaxPfi)
        /*005c*/ 	.short	0x0380
        /*005e*/ 	.short	0x000c


	//----- nvinfo : EIATTR_SW_WAR
	.align		4
.L_101:
        /*0060*/ 	.byte	0x04, 0x36
        /*0062*/ 	.short	(.L_103 - .L_102)
.L_102:
        /*0064*/ 	.word	0x00000008
.L_103:


//--------------------- .nv.info._Z10kernel_QKTPKfS0_Pfiif --------------------------
	.section	.nv.info._Z10kernel_QKTPKfS0_Pfiif,"",@"SHT_CUDA_INFO"
	.sectionflags	@""
	.align	4


	//----- nvinfo : EIATTR_CUDA_API_VERSION
	.align		4
        /*0000*/ 	.byte	0x04, 0x37
        /*0002*/ 	.short	(.L_105 - .L_104)
.L_104:
        /*0004*/ 	.word	0x00000082


	//----- nvinfo : EIATTR_KPARAM_INFO
	.align		4
.L_105:
        /*0008*/ 	.byte	0x04, 0x17
        /*000a*/ 	.short	(.L_107 - .L_106)
.L_106:
        /*000c*/ 	.word	0x00000000
        /*0010*/ 	.short	0x0005
        /*0012*/ 	.short	0x0020
        /*0014*/ 	.byte	0x00, 0xf0, 0x11, 0x00


	//----- nvinfo : EIATTR_KPARAM_INFO
	.align		4
.L_107:
        /*0018*/ 	.byte	0x04, 0x17
        /*001a*/ 	.short	(.L_109 - .L_108)
.L_108:
        /*001c*/ 	.word	0x00000000
        /*0020*/ 	.short	0x0004
        /*0022*/ 	.short	0x001c
        /*0024*/ 	.byte	0x00, 0xf0, 0x11, 0x00


	//----- nvinfo : EIATTR_KPARAM_INFO
	.align		4
.L_109:
        /*0028*/ 	.byte	0x04, 0x17
        /*002a*/ 	.short	(.L_111 - .L_110)
.L_110:
        /*002c*/ 	.word	0x00000000
        /*0030*/ 	.short	0x0003
        /*0032*/ 	.short	0x0018
        /*0034*/ 	.byte	0x00, 0xf0, 0x11, 0x00


	//----- nvinfo : EIATTR_KPARAM_INFO
	.align		4
.L_111:
        /*0038*/ 	.byte	0x04, 0x17
        /*003a*/ 	.short	(.L_113 - .L_112)
.L_112:
        /*003c*/ 	.word	0x00000000
        /*0040*/ 	.short	0x0002
        /*0042*/ 	.short	0x0010
        /*0044*/ 	.byte	0x00, 0xf5, 0x21, 0x00


	//----- nvinfo : EIATTR_KPARAM_INFO
	.align		4
.L_113:
        /*0048*/ 	.byte	0x04, 0x17
        /*004a*/ 	.short	(.L_115 - .L_114)
.L_114:
        /*004c*/ 	.word	0x00000000
        /*0050*/ 	.short	0x0001
        /*0052*/ 	.short	0x0008
        /*0054*/ 	.byte	0x00, 0xf5, 0x21, 0x00


	//----- nvinfo : EIATTR_KPARAM_INFO
	.align		4
.L_115:
        /*0058*/ 	.byte	0x04, 0x17
        /*005a*/ 	.short	(.L_117 - .L_116)
.L_116:
        /*005c*/ 	.word	0x00000000
        /*0060*/ 	.short	0x0000
        /*0062*/ 	.short	0x0000
        /*0064*/ 	.byte	0x00, 0xf5, 0x21, 0x00


	//----- nvinfo : EIATTR_SPARSE_MMA_MASK
	.align		4
.L_117:
        /*0068*/ 	.byte	0x03, 0x50
        /*006a*/ 	.short	0x0000


	//----- nvinfo : EIATTR_MAXREG_COUNT
	.align		4
        /*006c*/ 	.byte	0x03, 0x1b
        /*006e*/ 	.short	0x00ff


	//----- nvinfo : EIATTR_MERCURY_ISA_VERSION
	.align		4
        /*0070*/ 	.byte	0x03, 0x5f
        /*0072*/ 	.short	0x0101


	//----- nvinfo : EIATTR_VRC_CTA_INIT_COUNT
	.align		4
        /*0074*/ 	.byte	0x02, 0x4a
	.zero		1
	.zero		1


	//----- nvinfo : EIATTR_EXIT_INSTR_OFFSETS
	.align		4
        /*0078*/ 	.byte	0x04, 0x1c
        /*007a*/ 	.short	(.L_119 - .L_118)


	//   ....[0]....
.L_118:
        /*007c*/ 	.word	0x000000c0


	//   ....[1]....
        /*0080*/ 	.word	0x00000bf0


	//----- nvinfo : EIATTR_CBANK_PARAM_SIZE
	.align		4
.L_119:
        /*0084*/ 	.byte	0x03, 0x19
        /*0086*/ 	.short	0x0024


	//----- nvinfo : EIATTR_PARAM_CBANK
	.align		4
        /*0088*/ 	.byte	0x04, 0x0a
        /*008a*/ 	.short	(.L_121 - .L_120)
	.align		4
.L_120:
        /*008c*/ 	.word	index@(.nv.constant0._Z10kernel_QKTPKfS0_Pfiif)
        /*0090*/ 	.short	0x0380
        /*0092*/ 	.short	0x0024


	//----- nvinfo : EIATTR_SW_WAR
	.align		4
.L_121:
        /*0094*/ 	.byte	0x04, 0x36
        /*0096*/ 	.short	(.L_123 - .L_122)
.L_122:
        /*0098*/ 	.word	0x00000008
.L_123:


//--------------------- .nv.info._Z16kernel_QKT_tiledPKfS0_Pfiif --------------------------
	.section	.nv.info._Z16kernel_QKT_tiledPKfS0_Pfiif,"",@"SHT_CUDA_INFO"
	.sectionflags	@""
	.align	4


	//----- nvinfo : EIATTR_CUDA_API_VERSION
	.align		4
        /*0000*/ 	.byte	0x04, 0x37
        /*0002*/ 	.short	(.L_125 - .L_124)
.L_124:
        /*0004*/ 	.word	0x00000082


	//----- nvinfo : EIATTR_KPARAM_INFO
	.align		4
.L_125:
        /*0008*/ 	.byte	0x04, 0x17
        /*000a*/ 	.short	(.L_127 - .L_126)
.L_126:
        /*000c*/ 	.word	0x00000000
        /*0010*/ 	.short	0x0005
        /*0012*/ 	.short	0x0020
        /*0014*/ 	.byte	0x00, 0xf0, 0x11, 0x00


	//----- nvinfo : EIATTR_KPARAM_INFO
	.align		4
.L_127:
        /*0018*/ 	.byte	0x04, 0x17
        /*001a*/ 	.short	(.L_129 - .L_128)
.L_128:
        /*001c*/ 	.word	0x00000000
        /*0020*/ 	.short	0x0004
        /*0022*/ 	.short	0x001c
        /*0024*/ 	.byte	0x00, 0xf0, 0x11, 0x00


	//----- nvinfo : EIATTR_KPARAM_INFO
	.align		4
.L_129:
        /*0028*/ 	.byte	0x04, 0x17
        /*002a*/ 	.short	(.L_131 - .L_130)
.L_130:
        /*002c*/ 	.word	0x00000000
        /*0030*/ 	.short	0x0003
        /*0032*/ 	.short	0x0018
        /*0034*/ 	.byte	0x00, 0xf0, 0x11, 0x00


	//----- nvinfo : EIATTR_KPARAM_INFO
	.align		4
.L_131:
        /*0038*/ 	.byte	0x04, 0x17
        /*003a*/ 	.short	(.L_133 - .L_132)
.L_132:
        /*003c*/ 	.word	0x00000000
        /*0040*/ 	.short	0x0002
        /*0042*/ 	.short	0x0010
        /*0044*/ 	.byte	0x00, 0xf5, 0x21, 0x00


	//----- nvinfo : EIATTR_KPARAM_INFO
	.align		4
.L_133:
        /*0048*/ 	.byte	0x04, 0x17
        /*004a*/ 	.short	(.L_135 - .L_134)
.L_134:
        /*004c*/ 	.word	0x00000000
        /*0050*/ 	.short	0x0001
        /*0052*/ 	.short	0x0008
        /*0054*/ 	.byte	0x00, 0xf5, 0x21, 0x00


	//----- nvinfo : EIATTR_KPARAM_INFO
	.align		4
.L_135:
        /*0058*/ 	.byte	0x04, 0x17
        /*005a*/ 	.short	(.L_137 - .L_136)
.L_136:
        /*005c*/ 	.word	0x00000000
        /*0060*/ 	.short	0x0000
        /*0062*/ 	.short	0x0000
        /*0064*/ 	.byte	0x00, 0xf5, 0x21, 0x00


	//----- nvinfo : EIATTR_SPARSE_MMA_MASK
	.align		4
.L_137:
        /*0068*/ 	.byte	0x03, 0x50
        /*006a*/ 	.short	0x0000


	//----- nvinfo : EIATTR_MAXREG_COUNT
	.align		4
        /*006c*/ 	.byte	0x03, 0x1b
        /*006e*/ 	.short	0x00ff


	//----- nvinfo : EIATTR_NUM_BARRIERS
	.align		4
        /*0070*/ 	.byte	0x02, 0x4c
        /*0072*/ 	.byte	0x01
	.zero		1


	//----- nvinfo : EIATTR_MERCURY_ISA_VERSION
	.align		4
        /*0074*/ 	.byte	0x03, 0x5f
        /*0076*/ 	.short	0x0101


	//----- nvinfo : EIATTR_VRC_CTA_INIT_COUNT
	.align		4
        /*0078*/ 	.byte	0x02, 0x4a
	.zero		1
	.zero		1


	//----- nvinfo : EIATTR_EXIT_INSTR_OFFSETS
	.align		4
        /*007c*/ 	.byte	0x04, 0x1c
        /*007e*/ 	.short	(.L_139 - .L_138)


	//   ....[0]....
.L_138:
        /*0080*/ 	.word	0x00000e80


	//   ....[1]....
        /*0084*/ 	.word	0x00000ef0


	//----- nvinfo : EIATTR_CBANK_PARAM_SIZE
	.align		4
.L_139:
        /*0088*/ 	.byte	0x03, 0x19
        /*008a*/ 	.short	0x0024


	//----- nvinfo : EIATTR_PARAM_CBANK
	.align		4
        /*008c*/ 	.byte	0x04, 0x0a
        /*008e*/ 	.short	(.L_141 - .L_140)
	.align		4
.L_140:
        /*0090*/ 	.word	index@(.nv.constant0._Z16kernel_QKT_tiledPKfS0_Pfiif)
        /*0094*/ 	.short	0x0380
        /*0096*/ 	.short	0x0024


	//----- nvinfo : EIATTR_SW_WAR
	.align		4
.L_141:
        /*0098*/ 	.byte	0x04, 0x36
        /*009a*/ 	.short	(.L_143 - .L_142)
.L_142:
        /*009c*/ 	.word	0x00000008
.L_143:


//--------------------- .nv.callgraph             --------------------------
	.section	.nv.callgraph,"",@"SHT_CUDA_CALLGRAPH"
	.align	4
	.sectionentsize	8
	.align		4
        /*0000*/ 	.word	0x00000000
	.align		4
        /*0004*/ 	.word	0xffffffff
	.align		4
        /*0008*/ 	.word	0x00000000
	.align		4
        /*000c*/ 	.word	0xfffffffe
	.align		4
        /*0010*/ 	.word	0x00000000
	.align		4
        /*0014*/ 	.word	0xfffffffd
	.align		4
        /*0018*/ 	.word	0x00000000
	.align		4
        /*001c*/ 	.word	0xfffffffc


//--------------------- .text._Z22kernel_attention_tiledPKfS0_Pfii --------------------------
	.section	.text._Z22kernel_attention_tiledPKfS0_Pfii,"ax",@progbits
	.align	128
        .global         _Z22kernel_attention_tiledPKfS0_Pfii
        .type           _Z22kernel_attention_tiledPKfS0_Pfii,@function
        .size           _Z22kernel_attention_tiledPKfS0_Pfii,(.L_x_91 - _Z22kernel_attention_tiledPKfS0_Pfii)
        .other          _Z22kernel_attention_tiledPKfS0_Pfii,@"STO_CUDA_ENTRY STV_DEFAULT"
_Z22kernel_attention_tiledPKfS0_Pfii:
.text._Z22kernel_attention_tiledPKfS0_Pfii:
[----:B------:R-:W-:Y:S01]  /*0000*/  LDC R1, c[0x0][0x37c] ;  /* 0x0000df00ff017b82 */ /* 0x000fe20000000800 */
[----:B------:R-:W0:Y:S01]  /*0010*/  S2R R0, SR_CTAID.Y ;  /* 0x0000000000007919 */ /* 0x000e220000002600 */
[----:B------:R-:W1:Y:S01]  /*0020*/  LDCU UR7, c[0x0][0x398] ;  /* 0x00007300ff0777ac */ /* 0x000e620008000800 */
[----:B------:R-:W-:Y:S01]  /*0030*/  HFMA2 R27, -RZ, RZ, 0, 0 ;  /* 0x00000000ff1b7431 */ /* 0x000fe200000001ff */
[----:B------:R-:W0:Y:S01]  /*0040*/  S2R R3, SR_TID.Y ;  /* 0x0000000000037919 */ /* 0x000e220000002200 */
[----:B------:R-:W2:Y:S01]  /*0050*/  LDCU.64 UR8, c[0x0][0x358] ;  /* 0x00006b00ff0877ac */ /* 0x000ea20008000a00 */
[----:B------:R-:W3:Y:S01]  /*0060*/  S2R R9, SR_CTAID.X ;  /* 0x0000000000097919 */ /* 0x000ee20000002500 */
[----:B------:R-:W3:Y:S01]  /*0070*/  S2R R2, SR_TID.X ;  /* 0x0000000000027919 */ /* 0x000ee20000002100 */
[----:B-1----:R-:W-:Y:S01]  /*0080*/  UISETP.GE.AND UP0, UPT, UR7, 0x1, UPT ;  /* 0x000000010700788c */ /* 0x002fe2000bf06270 */
[----:B0-----:R-:W-:Y:S02]  /*0090*/  LEA R25, R0, R3, 0x3 ;  /* 0x0000000300197211 */ /* 0x001fe400078e18ff */
[----:B---3--:R-:W-:-:S06]  /*00a0*/  LEA R22, R9, R2, 0x3 ;  /* 0x0000000209167211 */ /* 0x008fcc00078e18ff */
[----:B--2---:R-:W-:Y:S05]  /*00b0*/  BRA.U !UP0, `(.L_x_0) ;  /* 0x00000009086c7547 */ /* 0x004fea000b800000 */
[----:B------:R-:W0:Y:S01]  /*00c0*/  S2UR UR6, SR_CgaCtaId ;  /* 0x00000000000679c3 */ /* 0x000e220000008800 */
[----:B------:R-:W-:Y:S01]  /*00d0*/  UMOV UR4, 0x400 ;  /* 0x0000040000047882 */ /* 0x000fe20000000000 */
[----:B------:R-:W-:Y:S02]  /*00e0*/  UISETP.GE.U32.AND UP0, UPT, UR7, 0x9, UPT ;  /* 0x000000090700788c */ /* 0x000fe4000bf06070 */
[----:B------:R-:W-:Y:S01]  /*00f0*/  IMAD R21, R25, UR7, RZ ;  /* 0x0000000719157c24 */ /* 0x000fe2000f8e02ff */
[----:B------:R-:W-:Y:S01]  /*0100*/  UIADD3 UR5, UPT, UPT, UR4, 0x100, URZ ;  /* 0x0000010004057890 */ /* 0x000fe2000fffe0ff */
[----:B------:R-:W-:Y:S01]  /*0110*/  IMAD.MOV.U32 R27, RZ, RZ, RZ ;  /* 0x000000ffff1b7224 */ /* 0x000fe200078e00ff */
[----:B0-----:R-:W-:Y:S02]  /*0120*/  ULEA UR4, UR6, UR4, 0x18 ;  /* 0x0000000406047291 */ /* 0x001fe4000f8ec0ff */
[----:B------:R-:W-:Y:S02]  /*0130*/  ULEA UR5, UR6, UR5, 0x18 ;  /* 0x0000000506057291 */ /* 0x000fe4000f8ec0ff */
[----:B------:R-:W-:-:S02]  /*0140*/  UIADD3 UR6, UPT, UPT, UR7, 0x7, URZ ;  /* 0x0000000707067890 */ /* 0x000fc4000fffe0ff */
[C---:B------:R-:W-:Y:S01]  /*0150*/  LEA R23, R3.reuse, UR4, 0x5 ;  /* 0x0000000403177c11 */ /* 0x040fe2000f8e28ff */
[----:B------:R-:W-:Y:S01]  /*0160*/  UMOV UR4, URZ ;  /* 0x000000ff00047c82 */ /* 0x000fe20008000000 */
[C---:B------:R-:W-:Y:S02]  /*0170*/  LEA R0, R2.reuse, UR5, 0x2 ;  /* 0x0000000502007c11 */ /* 0x040fe4000f8e10ff */
[----:B------:R-:W-:Y:S02]  /*0180*/  LEA R20, R2, R23, 0x2 ;  /* 0x0000001702147211 */ /* 0x000fe400078e10ff */
[----:B------:R-:W-:Y:S01]  /*0190*/  LEA R4, R3, R0, 0x5 ;  /* 0x0000000003047211 */ /* 0x000fe200078e28ff */
[----:B------:R-:W-:Y:S06]  /*01a0*/  BRA.U !UP0, `(.L_x_1) ;  /* 0x00000005088c7547 */ /* 0x000fec000b800000 */
[----:B------:R-:W0:Y:S01]  /*01b0*/  LDCU UR5, c[0x0][0x39c] ;  /* 0x00007380ff0577ac */ /* 0x000e220008000800 */
[----:B------:R-:W1:Y:S01]  /*01c0*/  LDC R5, c[0x0][0x39c] ;  /* 0x0000e700ff057b82 */ /* 0x000e620000000800 */
[----:B------:R-:W-:Y:S01]  /*01d0*/  IADD3 R7, PT, PT, R3, 0x8, RZ ;  /* 0x0000000803077810 */ /* 0x000fe20007ffe0ff */
[----:B------:R-:W-:Y:S01]  /*01e0*/  IMAD.MOV.U32 R17, RZ, RZ, 0x8 ;  /* 0x00000008ff117424 */ /* 0x000fe200078e00ff */
[----:B------:R-:W-:Y:S01]  /*01f0*/  USHF.R.U32.HI UR4, URZ, 0x3, UR6 ;  /* 0x00000003ff047899 */ /* 0x000fe20008011606 */
[----:B------:R-:W-:Y:S02]  /*0200*/  ISETP.GE.U32.AND P1, PT, R25, UR7, PT ;  /* 0x0000000719007c0c */ /* 0x000fe4000bf26070 */
[----:B------:R-:W-:Y:S01]  /*0210*/  MOV R27, RZ ;  /* 0x000000ff001b7202 */ /* 0x000fe20000000f00 */
[----:B------:R-:W-:Y:S01]  /*0220*/  ULOP3.LUT UR4, UR4, 0xffffffe, URZ, 0xc0, !UPT ;  /* 0x0ffffffe04047892 */ /* 0x000fe2000f8ec0ff */
[----:B------:R-:W-:Y:S02]  /*0230*/  MOV R18, R2 ;  /* 0x0000000200127202 */ /* 0x000fe40000000f00 */
[----:B------:R-:W-:Y:S01]  /*0240*/  MOV R19, R3 ;  /* 0x0000000300137202 */ /* 0x000fe20000000f00 */
[----:B------:R-:W-:Y:S01]  /*0250*/  UIADD3 UR4, UPT, UPT, -UR4, URZ, URZ ;  /* 0x000000ff04047290 */ /* 0x000fe2000fffe1ff */
[----:B0-----:R-:W-:-:S02]  /*0260*/  IMAD R7, R7, UR5, R2 ;  /* 0x0000000507077c24 */ /* 0x001fc4000f8e0202 */
[----:B------:R-:W-:Y:S01]  /*0270*/  IMAD R16, R3, UR5, R2 ;  /* 0x0000000503107c24 */ /* 0x000fe2000f8e0202 */
[----:B------:R-:W0:Y:S01]  /*0280*/  LDCU UR5, c[0x0][0x398] ;  /* 0x00007300ff0577ac */ /* 0x000e220008000800 */
[----:B------:R-:W-:Y:S01]  /*0290*/  IMAD R6, R9, 0x8, R7 ;  /* 0x0000000809067824 */ /* 0x000fe200078e0207 */
[----:B------:R-:W-:Y:S02]  /*02a0*/  IADD3 R7, PT, PT, R21, R2, RZ ;  /* 0x0000000215077210 */ /* 0x000fe40007ffe0ff */
[----:B------:R-:W-:-:S07]  /*02b0*/  LEA R16, R9, R16, 0x3 ;  /* 0x0000001009107211 */ /* 0x000fce00078e18ff */
.L_x_2:
[----:B-1----:R-:W-:Y:S01]  /*02c0*/  ISETP.GE.AND P0, PT, R22, R5, PT ;  /* 0x000000051600720c */ /* 0x002fe20003f06270 */
[----:B0-----:R-:W-:Y:S01]  /*02d0*/  UMOV UR7, UR5 ;  /* 0x0000000500077c82 */ /* 0x001fe20008000000 */
[----:B------:R-:W-:Y:S01]  /*02e0*/  HFMA2 R26, -RZ, RZ, 0, 0 ;  /* 0x00000000ff1a7431 */ /* 0x000fe200000001ff */
[----:B------:R-:W-:Y:S01]  /*02f0*/  ISETP.GE.OR P2, PT, R18, UR7, P1 ;  /* 0x0000000712007c0c */ /* 0x000fe20008f46670 */
[----:B------:R-:W-:Y:S01]  /*0300*/  IMAD.MOV.U32 R28, RZ, RZ, RZ ;  /* 0x000000ffff1c7224 */ /* 0x000fe200078e00ff */
[----:B------:R-:W-:-:S11]  /*0310*/  ISETP.GE.OR P3, PT, R19, UR7, P0 ;  /* 0x0000000713007c0c */ /* 0x000fd60008766670 */
[----:B------:R-:W0:Y:S08]  /*0320*/  @!P2 LDC.64 R10, c[0x0][0x380] ;  /* 0x0000e000ff0aab82 */ /* 0x000e300000000a00 */
[----:B------:R-:W1:Y:S01]  /*0330*/  @!P3 LDC.64 R8, c[0x0][0x388] ;  /* 0x0000e200ff08bb82 */ /* 0x000e620000000a00 */
[----:B0-----:R-:W-:-:S05]  /*0340*/  @!P2 IMAD.WIDE.U32 R10, R7, 0x4, R10 ;  /* 0x00000004070aa825 */ /* 0x001fca00078e000a */
[----:B------:R-:W2:Y:S01]  /*0350*/  @!P2 LDG.E R26, desc[UR8][R10.64] ;  /* 0x000000080a1aa981 */ /* 0x000ea2000c1e1900 */
[----:B-1----:R-:W-:-:S05]  /*0360*/  @!P3 IMAD.WIDE R8, R16, 0x4, R8 ;  /* 0x000000041008b825 */ /* 0x002fca00078e0208 */
[----:B------:R-:W3:Y:S04]  /*0370*/  @!P3 LDG.E R28, desc[UR8][R8.64] ;  /* 0x00000008081cb981 */ /* 0x000ee8000c1e1900 */
[----:B--2---:R-:W-:Y:S04]  /*0380*/  STS [R20], R26 ;  /* 0x0000001a14007388 */ /* 0x004fe80000000800 */
[----:B---3--:R-:W-:Y:S01]  /*0390*/  STS [R4], R28 ;  /* 0x0000001c04007388 */ /* 0x008fe20000000800 */
[----:B------:R-:W-:Y:S06]  /*03a0*/  BAR.SYNC.DEFER_BLOCKING 0x0 ;  /* 0x0000000000007b1d */ /* 0x000fec0000010000 */
[----:B------:R-:W-:Y:S04]  /*03b0*/  LDS R24, [R0] ;  /* 0x0000000000187984 */ /* 0x000fe80000000800 */
[----:B------:R-:W0:Y:S04]  /*03c0*/  LDS.128 R12, [R23] ;  /* 0x00000000170c7984 */ /* 0x000e280000000c00 */
[----:B------:R-:W1:Y:S04]  /*03d0*/  LDS R9, [R0+0x20] ;  /* 0x0000200000097984 */ /* 0x000e680000000800 */
[----:B------:R-:W2:Y:S01]  /*03e0*/  LDS R29, [R0+0x40] ;  /* 0x00004000001d7984 */ /* 0x000ea20000000800 */
[----:B0-----:R-:W-:-:S03]  /*03f0*/  FFMA R12, R12, R24, R27 ;  /* 0x000000180c0c7223 */ /* 0x001fc6000000001b */
[----:B------:R-:W0:Y:S01]  /*0400*/  LDS R24, [R0+0x60] ;  /* 0x0000600000187984 */ /* 0x000e220000000800 */
[----:B-1----:R-:W-:-:S03]  /*0410*/  FFMA R12, R9, R13, R12 ;  /* 0x0000000d090c7223 */ /* 0x002fc6000000000c */
[----:B------:R-:W-:Y:S04]  /*0420*/  LDS R27, [R0+0x80] ;  /* 0x00008000001b7984 */ /* 0x000fe80000000800 */
[----:B------:R-:W1:Y:S01]  /*0430*/  LDS.128 R8, [R23+0x10] ;  /* 0x0000100017087984 */ /* 0x000e620000000c00 */
[----:B--2---:R-:W-:Y:S01]  /*0440*/  FFMA R29, R29, R14, R12 ;  /* 0x0000000e1d1d7223 */ /* 0x004fe2000000000c */
[----:B------:R-:W-:Y:S02]  /*0450*/  IADD3 R12, PT, PT, R18, 0x8, RZ ;  /* 0x00000008120c7810 */ /* 0x000fe40007ffe0ff */
[----:B------:R-:W2:Y:S02]  /*0460*/  LDS R14, [R0+0xa0] ;  /* 0x0000a000000e7984 */ /* 0x000ea40000000800 */
[----:B------:R-:W-:-:S13]  /*0470*/  ISETP.GE.OR P2, PT, R12, UR7, P1 ;  /* 0x000000070c007c0c */ /* 0x000fda0008f46670 */
[----:B------:R-:W3:Y:S01]  /*0480*/  @!P2 LDC.64 R12, c[0x0][0x380] ;  /* 0x0000e000ff0cab82 */ /* 0x000ee20000000a00 */
[----:B0-----:R-:W-:Y:S01]  /*0490*/  FFMA R15, R24, R15, R29 ;  /* 0x0000000f180f7223 */ /* 0x001fe2000000001d */
[----:B------:R-:W-:-:S04]  /*04a0*/  IADD3 R24, PT, PT, R19, 0x8, RZ ;  /* 0x0000000813187810 */ /* 0x000fc80007ffe0ff */
[----:B------:R-:W-:Y:S02]  /*04b0*/  ISETP.GE.OR P0, PT, R24, UR7, P0 ;  /* 0x0000000718007c0c */ /* 0x000fe40008706670 */
[----:B------:R-:W-:Y:S01]  /*04c0*/  LDS R24, [R0+0xe0] ;  /* 0x0000e00000187984 */ /* 0x000fe20000000800 */
[----:B-1----:R-:W-:Y:S01]  /*04d0*/  FFMA R15, R8, R27, R15 ;  /* 0x0000001b080f7223 */ /* 0x002fe2000000000f */
[----:B------:R-:W-:-:S04]  /*04e0*/  @!P2 IADD3 R8, PT, PT, R17, -0x8, RZ ;  /* 0xfffffff81108a810 */ /* 0x000fc80007ffe0ff */
[----:B------:R-:W-:-:S04]  /*04f0*/  @!P2 IADD3 R8, P3, P4, R21, R8, R2 ;  /* 0x000000081508a210 */ /* 0x000fc80007c7e002 */
[----:B---3--:R-:W-:Y:S02]  /*0500*/  @!P2 LEA R26, P5, R8, R12, 0x2 ;  /* 0x0000000c081aa211 */ /* 0x008fe400078a10ff */
[----:B------:R-:W-:-:S04]  /*0510*/  @!P2 IADD3.X R12, PT, PT, RZ, RZ, RZ, P3, P4 ;  /* 0x000000ffff0ca210 */ /* 0x000fc80001fe84ff */
[----:B------:R-:W-:Y:S02]  /*0520*/  @!P2 LEA.HI.X R27, R8, R13, R12, 0x2, P5 ;  /* 0x0000000d081ba211 */ /* 0x000fe400028f140c */
[----:B------:R-:W0:Y:S01]  /*0530*/  @!P0 LDC.64 R12, c[0x0][0x388] ;  /* 0x0000e200ff0c8b82 */ /* 0x000e220000000a00 */
[----:B--2---:R-:W-:Y:S02]  /*0540*/  FFMA R15, R14, R9, R15 ;  /* 0x000000090e0f7223 */ /* 0x004fe4000000000f */
[----:B------:R-:W1:Y:S01]  /*0550*/  LDS R14, [R0+0xc0] ;  /* 0x0000c000000e7984 */ /* 0x000e620000000800 */
[----:B------:R-:W-:-:S04]  /*0560*/  IMAD.MOV.U32 R28, RZ, RZ, RZ ;  /* 0x000000ffff1c7224 */ /* 0x000fc800078e00ff */
[----:B------:R-:W-:Y:S01]  /*0570*/  BAR.SYNC.DEFER_BLOCKING 0x0 ;  /* 0x0000000000007b1d */ /* 0x000fe20000010000 */
[----:B0-----:R-:W-:Y:S01]  /*0580*/  @!P0 IMAD.WIDE R8, R6, 0x4, R12 ;  /* 0x0000000406088825 */ /* 0x001fe200078e020c */
[----:B------:R-:W-:-:S04]  /*0590*/  MOV R13, RZ ;  /* 0x000000ff000d7202 */ /* 0x000fc80000000f00 */
[----:B------:R-:W2:Y:S04]  /*05a0*/  @!P2 LDG.E R28, desc[UR8][R26.64+0x20] ;  /* 0x000020081a1ca981 */ /* 0x000ea8000c1e1900 */
[----:B------:R-:W3:Y:S01]  /*05b0*/  @!P0 LDG.E R13, desc[UR8][R8.64] ;  /* 0x00000008080d8981 */ /* 0x000ee2000c1e1900 */
[----:B-1----:R-:W-:-:S04]  /*05c0*/  FFMA R10, R14, R10, R15 ;  /* 0x0000000a0e0a7223 */ /* 0x002fc8000000000f */
[----:B------:R-:W-:Y:S01]  /*05d0*/  FFMA R11, R24, R11, R10 ;  /* 0x0000000b180b7223 */ /* 0x000fe2000000000a */
[----:B------:R-:W-:-:S04]  /*05e0*/  UIADD3 UR4, UPT, UPT, UR4, 0x2, URZ ;  /* 0x0000000204047890 */ /* 0x000fc8000fffe0ff */
[----:B------:R-:W-:Y:S01]  /*05f0*/  UISETP.NE.AND UP0, UPT, UR4, URZ, UPT ;  /* 0x000000ff0400728c */ /* 0x000fe2000bf05270 */
[----:B------:R-:W-:Y:S01]  /*0600*/  IADD3 R19, PT, PT, R19, 0x10, RZ ;  /* 0x0000001013137810 */ /* 0x000fe20007ffe0ff */
[----:B------:R-:W-:Y:S01]  /*0610*/  VIADD R17, R17, 0x10 ;  /* 0x0000001011117836 */ /* 0x000fe20000000000 */
[----:B------:R-:W-:Y:S02]  /*0620*/  IADD3 R18, PT, PT, R18, 0x10, RZ ;  /* 0x0000001012127810 */ /* 0x000fe40007ffe0ff */
[----:B------:R-:W-:Y:S02]  /*0630*/  IADD3 R7, PT, PT, R7, 0x10, RZ ;  /* 0x0000001007077810 */ /* 0x000fe40007ffe0ff */
[C---:B------:R-:W-:Y:S02]  /*0640*/  LEA R16, R5.reuse, R16, 0x4 ;  /* 0x0000001005107211 */ /* 0x040fe400078e20ff */
[----:B------:R-:W-:Y:S01]  /*0650*/  LEA R6, R5, R6, 0x4 ;  /* 0x0000000605067211 */ /* 0x000fe200078e20ff */
[----:B--2---:R-:W-:Y:S04]  /*0660*/  STS [R20], R28 ;  /* 0x0000001c14007388 */ /* 0x004fe80000000800 */
[----:B---3--:R-:W-:Y:S01]  /*0670*/  STS [R4], R13 ;  /* 0x0000000d04007388 */ /* 0x008fe20000000800 */
[----:B------:R-:W-:Y:S06]  /*0680*/  BAR.SYNC.DEFER_BLOCKING 0x0 ;  /* 0x0000000000007b1d */ /* 0x000fec0000010000 */
[----:B------:R-:W-:Y:S04]  /*0690*/  LDS R29, [R0] ;  /* 0x00000000001d7984 */ /* 0x000fe80000000800 */
[----:B------:R-:W0:Y:S04]  /*06a0*/  LDS.128 R12, [R23] ;  /* 0x00000000170c7984 */ /* 0x000e280000000c00 */
[----:B------:R-:W1:Y:S04]  /*06b0*/  LDS R9, [R0+0x20] ;  /* 0x0000200000097984 */ /* 0x000e680000000800 */
[----:B------:R-:W2:Y:S04]  /*06c0*/  LDS R27, [R0+0x40] ;  /* 0x00004000001b7984 */ /* 0x000ea80000000800 */
[----:B------:R-:W3:Y:S01]  /*06d0*/  LDS R24, [R0+0x60] ;  /* 0x0000600000187984 */ /* 0x000ee20000000800 */
[----:B0-----:R-:W-:-:S03]  /*06e0*/  FFMA R12, R12, R29, R11 ;  /* 0x0000001d0c0c7223 */ /* 0x001fc6000000000b */
[----:B------:R-:W-:Y:S01]  /*06f0*/  LDS R29, [R0+0xa0] ;  /* 0x0000a000001d7984 */ /* 0x000fe20000000800 */
[----:B-1----:R-:W-:-:S03]  /*0700*/  FFMA R12, R9, R13, R12 ;  /* 0x0000000d090c7223 */ /* 0x002fc6000000000c */
[----:B------:R-:W-:Y:S04]  /*0710*/  LDS R13, [R0+0x80] ;  /* 0x00008000000d7984 */ /* 0x000fe80000000800 */
[----:B------:R-:W0:Y:S01]  /*0720*/  LDS.128 R8, [R23+0x10] ;  /* 0x0000100017087984 */ /* 0x000e220000000c00 */
[----:B--2---:R-:W-:-:S03]  /*0730*/  FFMA R27, R27, R14, R12 ;  /* 0x0000000e1b1b7223 */ /* 0x004fc6000000000c */
[----:B------:R-:W1:Y:S01]  /*0740*/  LDS R12, [R0+0xc0] ;  /* 0x0000c000000c7984 */ /* 0x000e620000000800 */
[----:B---3--:R-:W-:-:S03]  /*0750*/  FFMA R15, R24, R15, R27 ;  /* 0x0000000f180f7223 */ /* 0x008fc6000000001b */
[----:B------:R-:W2:Y:S01]  /*0760*/  LDS R27, [R0+0xe0] ;  /* 0x0000e000001b7984 */ /* 0x000ea20000000800 */
[----:B0-----:R-:W-:-:S04]  /*0770*/  FFMA R8, R8, R13, R15 ;  /* 0x0000000d08087223 */ /* 0x001fc8000000000f */
[----:B------:R-:W-:-:S04]  /*0780*/  FFMA R9, R29, R9, R8 ;  /* 0x000000091d097223 */ /* 0x000fc80000000008 */
[----:B-1----:R-:W-:-:S04]  /*0790*/  FFMA R10, R12, R10, R9 ;  /* 0x0000000a0c0a7223 */ /* 0x002fc80000000009 */
[----:B--2---:R-:W-:Y:S01]  /*07a0*/  FFMA R27, R27, R11, R10 ;  /* 0x0000000b1b1b7223 */ /* 0x004fe2000000000a */
[----:B------:R-:W-:Y:S06]  /*07b0*/  BAR.SYNC.DEFER_BLOCKING 0x0 ;  /* 0x0000000000007b1d */ /* 0x000fec0000010000 */
[----:B------:R-:W-:Y:S05]  /*07c0*/  BRA.U UP0, `(.L_x_2) ;  /* 0xfffffff900bc7547 */ /* 0x000fea000b83ffff */
[----:B------:R-:W-:-:S12]  /*07d0*/  ULOP3.LUT UR4, UR6, 0x7ffffff0, URZ, 0xc0, !UPT ;  /* 0x7ffffff006047892 */ /* 0x000fd8000f8ec0ff */
.L_x_1:
[----:B------:R-:W-:-:S09]  /*07e0*/  ULOP3.LUT UP0, URZ, UR6, 0x8, URZ, 0xc0, !UPT ;  /* 0x0000000806ff7892 */ /* 0x000fd2000f80c0ff */
[----:B------:R-:W-:Y:S05]  /*07f0*/  BRA.U !UP0, `(.L_x_0) ;  /* 0x00000001089c7547 */ /* 0x000fea000b800000 */
[----:B------:R-:W0:Y:S01]  /*0800*/  LDCU UR5, c[0x0][0x39c] ;  /* 0x00007380ff0577ac */ /* 0x000e220008000800 */
[----:B------:R-:W-:Y:S01]  /*0810*/  VIADD R8, R2, UR4 ;  /* 0x0000000402087c36 */ /* 0x000fe20008000000 */
[----:B------:R-:W-:Y:S01]  /*0820*/  IADD3 R9, PT, PT, R3, UR4, RZ ;  /* 0x0000000403097c10 */ /* 0x000fe2000fffe0ff */
[----:B------:R-:W-:Y:S01]  /*0830*/  HFMA2 R5, -RZ, RZ, 0, 0 ;  /* 0x00000000ff057431 */ /* 0x000fe200000001ff */
[----:B------:R-:W-:Y:S02]  /*0840*/  MOV R17, RZ ;  /* 0x000000ff00117202 */ /* 0x000fe40000000f00 */
[----:B------:R-:W-:-:S04]  /*0850*/  ISETP.GE.AND P0, PT, R8, UR7, PT ;  /* 0x0000000708007c0c */ /* 0x000fc8000bf06270 */
[----:B------:R-:W-:Y:S02]  /*0860*/  ISETP.GE.U32.OR P0, PT, R25, UR7, P0 ;  /* 0x0000000719007c0c */ /* 0x000fe40008706470 */
[----:B0-----:R-:W-:-:S04]  /*0870*/  ISETP.GE.AND P1, PT, R22, UR5, PT ;  /* 0x0000000516007c0c */ /* 0x001fc8000bf26270 */
[----:B------:R-:W-:-:S07]  /*0880*/  ISETP.GE.OR P1, PT, R9, UR7, P1 ;  /* 0x0000000709007c0c */ /* 0x000fce0008f26670 */
[----:B------:R-:W0:Y:S01]  /*0890*/  @!P0 LDC.64 R6, c[0x0][0x380] ;  /* 0x0000e000ff068b82 */ /* 0x000e220000000a00 */
[----:B------:R-:W-:-:S07]  /*08a0*/  @!P0 IADD3 R21, PT, PT, R21, R8, RZ ;  /* 0x0000000815158210 */ /* 0x000fce0007ffe0ff */
[----:B------:R-:W1:Y:S01]  /*08b0*/  @!P1 LDC.64 R2, c[0x0][0x388] ;  /* 0x0000e200ff029b82 */ /* 0x000e620000000a00 */
[----:B------:R-:W-:Y:S02]  /*08c0*/  @!P1 IMAD R9, R9, UR5, R22 ;  /* 0x0000000509099c24 */ /* 0x000fe4000f8e0216 */
        /* <DEDUP_REMOVED lines=10> */
[----:B------:R-:W2:Y:S04]  /*0970*/  LDS R18, [R0+0x40] ;  /* 0x0000400000127984 */ /* 0x000ea80000000800 */
[----:B------:R-:W3:Y:S04]  /*0980*/  LDS R21, [R0+0x60] ;  /* 0x0000600000157984 */ /* 0x000ee80000000800 */
[----:B------:R-:W-:Y:S04]  /*0990*/  LDS R24, [R0+0x80] ;  /* 0x0000800000187984 */ /* 0x000fe80000000800 */
[----:B------:R-:W4:Y:S04]  /*09a0*/  LDS.128 R12, [R23+0x10] ;  /* 0x00001000170c7984 */ /* 0x000f280000000c00 */
[----:B------:R-:W5:Y:S04]  /*09b0*/  LDS R3, [R0+0xa0] ;  /* 0x0000a00000037984 */ /* 0x000f680000000800 */
[----:B------:R-:W5:Y:S04]  /*09c0*/  LDS R2, [R0+0xc0] ;  /* 0x0000c00000027984 */ /* 0x000f680000000800 */
[----:B------:R-:W5:Y:S01]  /*09d0*/  LDS R5, [R0+0xe0] ;  /* 0x0000e00000057984 */ /* 0x000f620000000800 */
[----:B0-----:R-:W-:-:S04]  /*09e0*/  FFMA R8, R8, R16, R27 ;  /* 0x0000001008087223 */ /* 0x001fc8000000001b */
[----:B-1----:R-:W-:-:S04]  /*09f0*/  FFMA R9, R19, R9, R8 ;  /* 0x0000000913097223 */ /* 0x002fc80000000008 */
[----:B--2---:R-:W-:-:S04]  /*0a00*/  FFMA R10, R18, R10, R9 ;  /* 0x0000000a120a7223 */ /* 0x004fc80000000009 */
[----:B---3--:R-:W-:-:S04]  /*0a10*/  FFMA R11, R21, R11, R10 ;  /* 0x0000000b150b7223 */ /* 0x008fc8000000000a */
[----:B----4-:R-:W-:-:S04]  /*0a20*/  FFMA R12, R12, R24, R11 ;  /* 0x000000180c0c7223 */ /* 0x010fc8000000000b */
[----:B-----5:R-:W-:-:S04]  /*0a30*/  FFMA R3, R3, R13, R12 ;  /* 0x0000000d03037223 */ /* 0x020fc8000000000c */
[----:B------:R-:W-:-:S04]  /*0a40*/  FFMA R2, R2, R14, R3 ;  /* 0x0000000e02027223 */ /* 0x000fc80000000003 */
[----:B------:R-:W-:Y:S01]  /*0a50*/  FFMA R27, R5, R15, R2 ;  /* 0x0000000f051b7223 */ /* 0x000fe20000000002 */
[----:B------:R-:W-:Y:S06]  /*0a60*/  BAR.SYNC.DEFER_BLOCKING 0x0 ;  /* 0x0000000000007b1d */ /* 0x000fec0000010000 */
.L_x_0:
[----:B------:R-:W0:Y:S02]  /*0a70*/  LDCU UR4, c[0x0][0x39c] ;  /* 0x00007380ff0477ac */ /* 0x000e240008000800 */
[----:B0-----:R-:W-:-:S04]  /*0a80*/  ISETP.GE.AND P0, PT, R22, UR4, PT ;  /* 0x0000000416007c0c */ /* 0x001fc8000bf06270 */
[----:B------:R-:W-:-:S13]  /*0a90*/  ISETP.GE.OR P0, PT, R25, UR7, P0 ;  /* 0x0000000719007c0c */ /* 0x000fda0008706670 */
[----:B------:R-:W-:Y:S05]  /*0aa0*/  @P0 EXIT ;  /* 0x000000000000094d */ /* 0x000fea0003800000 */
[----:B------:R-:W0:Y:S01]  /*0ab0*/  LDC.64 R2, c[0x0][0x390] ;  /* 0x0000e400ff027b82 */ /* 0x000e220000000a00 */
[----:B------:R-:W-:-:S04]  /*0ac0*/  IMAD R25, R25, UR4, R22 ;  /* 0x0000000419197c24 */ /* 0x000fc8000f8e0216 */
[----:B0-----:R-:W-:-:S05]  /*0ad0*/  IMAD.WIDE R2, R25, 0x4, R2 ;  /* 0x0000000419027825 */ /* 0x001fca00078e0202 */
[----:B------:R-:W-:Y:S01]  /*0ae0*/  STG.E desc[UR8][R2.64], R27 ;  /* 0x0000001b02007986 */ /* 0x000fe2000c101908 */
[----:B------:R-:W-:Y:S05]  /*0af0*/  EXIT ;  /* 0x000000000000794d */ /* 0x000fea0003800000 */
.L_x_3:
[----:B------:R-:W-:-:S00]  /*0b00*/  BRA `(.L_x_3) ;  /* 0xfffffffc00fc7947 */ /* 0x000fc0000383ffff */
[----:B------:R-:W-:-:S00]  /*0b10*/  NOP ;  /* 0x0000000000007918 */ /* 0x000fc00000000000 */
        /* <DEDUP_REMOVED lines=14> */
.L_x_91:


//--------------------- .text._Z16kernel_attentionPKfS0_Pfii --------------------------
	.section	.text._Z16kernel_attentionPKfS0_Pfii,"ax",@progbits
	.align	128
        .global         _Z16kernel_attentionPKfS0_Pfii
        .type           _Z16kernel_attentionPKfS0_Pfii,@function
        .size           _Z16kernel_attentionPKfS0_Pfii,(.L_x_92 - _Z16kernel_attentionPKfS0_Pfii)
        .other          _Z16kernel_attentionPKfS0_Pfii,@"STO_CUDA_ENTRY STV_DEFAULT"
_Z16kernel_attentionPKfS0_Pfii:
.text._Z16kernel_attentionPKfS0_Pfii:
[----:B------:R-:W-:Y:S01]  /*0000*/  LDC R1, c[0x0][0x37c] ;  /* 0x0000df00ff017b82 */ /* 0x000fe20000000800 */
[----:B------:R-:W0:Y:S07]  /*0010*/  S2R R0, SR_CTAID.X ;  /* 0x0000000000007919 */ /* 0x000e2e0000002500 */
[----:B------:R-:W0:Y:S08]  /*0020*/  LDC.64 R2, c[0x0][0x398] ;  /* 0x0000e600ff027b82 */ /* 0x000e300000000a00 */
[----:B------:R-:W1:Y:S01]  /*0030*/  S2UR UR4, SR_CTAID.Y ;  /* 0x00000000000479c3 */ /* 0x000e620000002600 */
[----:B0-----:R-:W-:-:S04]  /*0040*/  ISETP.GE.AND P0, PT, R0, R3, PT ;  /* 0x000000030000720c */ /* 0x001fc80003f06270 */
[----:B-1----:R-:W-:-:S13]  /*0050*/  ISETP.LE.OR P0, PT, R2, UR4, P0 ;  /* 0x0000000402007c0c */ /* 0x002fda0008703670 */
[----:B------:R-:W-:Y:S05]  /*0060*/  @P0 EXIT ;  /* 0x000000000000094d */ /* 0x000fea0003800000 */
[C---:B------:R-:W-:Y:S01]  /*0070*/  IADD3 R4, PT, PT, R2.reuse, -0x1, RZ ;  /* 0xffffffff02047810 */ /* 0x040fe20007ffe0ff */
[----:B------:R-:W0:Y:S01]  /*0080*/  LDCU.64 UR6, c[0x0][0x358] ;  /* 0x00006b00ff0677ac */ /* 0x000e220008000a00 */
[C---:B------:R-:W-:Y:S01]  /*0090*/  LOP3.LUT R25, R2.reuse, 0x7, RZ, 0xc0, !PT ;  /* 0x0000000702197812 */ /* 0x040fe200078ec0ff */
[----:B------:R-:W-:Y:S01]  /*00a0*/  IMAD R14, R2, UR4, RZ ;  /* 0x00000004020e7c24 */ /* 0x000fe2000f8e02ff */
[----:B------:R-:W-:Y:S01]  /*00b0*/  ISETP.GE.U32.AND P1, PT, R4, 0x7, PT ;  /* 0x000000070400780c */ /* 0x000fe20003f26070 */
[----:B------:R-:W-:Y:S01]  /*00c0*/  HFMA2 R26, -RZ, RZ, 0, 0 ;  /* 0x00000000ff1a7431 */ /* 0x000fe200000001ff */
[----:B------:R-:W-:Y:S02]  /*00d0*/  ISETP.NE.AND P0, PT, R25, RZ, PT ;  /* 0x000000ff1900720c */ /* 0x000fe40003f05270 */
[----:B------:R-:W-:-:S09]  /*00e0*/  MOV R15, RZ ;  /* 0x000000ff000f7202 */ /* 0x000fd20000000f00 */
[----:B------:R-:W-:Y:S05]  /*00f0*/  @!P1 BRA `(.L_x_4) ;  /* 0x0000000000b49947 */ /* 0x000fea0003800000 */
[----:B------:R-:W-:Y:S02]  /*0100*/  LOP3.LUT R15, R2, 0xfffffff8, RZ, 0xc0, !PT ;  /* 0xfffffff8020f7812 */ /* 0x000fe400078ec0ff */
[----:B------:R-:W-:Y:S02]  /*0110*/  MOV R26, RZ ;  /* 0x000000ff001a7202 */ /* 0x000fe40000000f00 */
[----:B------:R-:W-:Y:S02]  /*0120*/  MOV R16, R0 ;  /* 0x0000000000107202 */ /* 0x000fe40000000f00 */
[----:B------:R-:W-:Y:S02]  /*0130*/  MOV R18, R14 ;  /* 0x0000000e00127202 */ /* 0x000fe40000000f00 */
[----:B------:R-:W-:-:S07]  /*0140*/  IADD3 R17, PT, PT, -R15, RZ, RZ ;  /* 0x000000ff0f117210 */ /* 0x000fce0007ffe1ff */
.L_x_5:
[----:B------:R-:W1:Y:S08]  /*0150*/  LDC.64 R4, c[0x0][0x380] ;  /* 0x0000e000ff047b82 */ /* 0x000e700000000a00 */
[----:B------:R-:W2:Y:S01]  /*0160*/  LDC.64 R20, c[0x0][0x388] ;  /* 0x0000e200ff147b82 */ /* 0x000ea20000000a00 */
[----:B-1----:R-:W-:-:S05]  /*0170*/  IMAD.WIDE R4, R18, 0x4, R4 ;  /* 0x0000000412047825 */ /* 0x002fca00078e0204 */
[----:B0-----:R-:W3:Y:S01]  /*0180*/  LDG.E R29, desc[UR6][R4.64] ;  /* 0x00000006041d7981 */ /* 0x001ee2000c1e1900 */
[----:B--2---:R-:W-:-:S03]  /*0190*/  IMAD.WIDE R20, R16, 0x4, R20 ;  /* 0x0000000410147825 */ /* 0x004fc600078e0214 */
[----:B------:R-:W2:Y:S04]  /*01a0*/  LDG.E R22, desc[UR6][R4.64+0x4] ;  /* 0x0000040604167981 */ /* 0x000ea8000c1e1900 */
[----:B------:R0:W3:Y:S04]  /*01b0*/  LDG.E R23, desc[UR6][R20.64] ;  /* 0x0000000614177981 */ /* 0x0000e8000c1e1900 */
[----:B------:R-:W4:Y:S04]  /*01c0*/  LDG.E R27, desc[UR6][R4.64+0x8] ;  /* 0x00000806041b7981 */ /* 0x000f28000c1e1900 */
[----:B------:R-:W5:Y:S01]  /*01d0*/  LDG.E R28, desc[UR6][R4.64+0xc] ;  /* 0x00000c06041c7981 */ /* 0x000f62000c1e1900 */
[----:B0-----:R-:W-:-:S05]  /*01e0*/  IMAD.WIDE R20, R3, 0x4, R20 ;  /* 0x0000000403147825 */ /* 0x001fca00078e0214 */
[----:B------:R0:W2:Y:S01]  /*01f0*/  LDG.E R19, desc[UR6][R20.64] ;  /* 0x0000000614137981 */ /* 0x0000a2000c1e1900 */
[----:B------:R-:W-:-:S05]  /*0200*/  IMAD.WIDE R6, R3, 0x4, R20 ;  /* 0x0000000403067825 */ /* 0x000fca00078e0214 */
[----:B------:R1:W4:Y:S01]  /*0210*/  LDG.E R24, desc[UR6][R6.64] ;  /* 0x0000000606187981 */ /* 0x000322000c1e1900 */
[----:B------:R-:W-:-:S04]  /*0220*/  IMAD.WIDE R8, R3, 0x4, R6 ;  /* 0x0000000403087825 */ /* 0x000fc800078e0206 */
[C---:B------:R-:W-:Y:S02]  /*0230*/  IMAD.WIDE R10, R3.reuse, 0x4, R8 ;  /* 0x00000004030a7825 */ /* 0x040fe400078e0208 */
[----:B------:R-:W5:Y:S02]  /*0240*/  LDG.E R9, desc[UR6][R8.64] ;  /* 0x0000000608097981 */ /* 0x000f64000c1e1900 */
[C---:B------:R-:W-:Y:S02]  /*0250*/  IMAD.WIDE R12, R3.reuse, 0x4, R10 ;  /* 0x00000004030c7825 */ /* 0x040fe400078e020a */
[----:B------:R-:W5:Y:S02]  /*0260*/  LDG.E R10, desc[UR6][R10.64] ;  /* 0x000000060a0a7981 */ /* 0x000f64000c1e1900 */
[C---:B0-----:R-:W-:Y:S02]  /*0270*/  IMAD.WIDE R20, R3.reuse, 0x4, R12 ;  /* 0x0000000403147825 */ /* 0x041fe400078e020c */
[----:B------:R-:W5:Y:S04]  /*0280*/  LDG.E R8, desc[UR6][R4.64+0x14] ;  /* 0x0000140604087981 */ /* 0x000f68000c1e1900 */
[----:B------:R-:W5:Y:S01]  /*0290*/  LDG.E R13, desc[UR6][R12.64] ;  /* 0x000000060c0d7981 */ /* 0x000f62000c1e1900 */
[----:B-1----:R-:W-:-:S03]  /*02a0*/  IMAD.WIDE R6, R3, 0x4, R20 ;  /* 0x0000000403067825 */ /* 0x002fc600078e0214 */
[----:B------:R-:W5:Y:S04]  /*02b0*/  LDG.E R11, desc[UR6][R4.64+0x18] ;  /* 0x00001806040b7981 */ /* 0x000f68000c1e1900 */
[----:B------:R-:W5:Y:S04]  /*02c0*/  LDG.E R7, desc[UR6][R6.64] ;  /* 0x0000000606077981 */ /* 0x000f68000c1e1900 */
[----:B------:R-:W5:Y:S01]  /*02d0*/  LDG.E R12, desc[UR6][R4.64+0x1c] ;  /* 0x00001c06040c7981 */ /* 0x000f62000c1e1900 */
[----:B---3--:R-:W-:-:S03]  /*02e0*/  FFMA R23, R29, R23, R26 ;  /* 0x000000171d177223 */ /* 0x008fc6000000001a */
[----:B------:R-:W3:Y:S04]  /*02f0*/  LDG.E R29, desc[UR6][R4.64+0x10] ;  /* 0x00001006041d7981 */ /* 0x000ee8000c1e1900 */
[----:B------:R-:W3:Y:S01]  /*0300*/  LDG.E R26, desc[UR6][R20.64] ;  /* 0x00000006141a7981 */ /* 0x000ee2000c1e1900 */
[----:B------:R-:W-:Y:S01]  /*0310*/  IADD3 R17, PT, PT, R17, 0x8, RZ ;  /* 0x0000000811117810 */ /* 0x000fe20007ffe0ff */
[----:B--2---:R-:W-:-:S03]  /*0320*/  FFMA R22, R22, R19, R23 ;  /* 0x0000001316167223 */ /* 0x004fc60000000017 */
[----:B------:R-:W-:Y:S01]  /*0330*/  ISETP.NE.AND P1, PT, R17, RZ, PT ;  /* 0x000000ff1100720c */ /* 0x000fe20003f25270 */
[----:B----4-:R-:W-:-:S04]  /*0340*/  FFMA R27, R27, R24, R22 ;  /* 0x000000181b1b7223 */ /* 0x010fc80000000016 */
[----:B-----5:R-:W-:Y:S01]  /*0350*/  FFMA R28, R28, R9, R27 ;  /* 0x000000091c1c7223 */ /* 0x020fe2000000001b */
[----:B------:R-:W-:Y:S02]  /*0360*/  IADD3 R18, PT, PT, R18, 0x8, RZ ;  /* 0x0000000812127810 */ /* 0x000fe40007ffe0ff */
[----:B------:R-:W-:Y:S01]  /*0370*/  LEA R16, R3, R16, 0x3 ;  /* 0x0000001003107211 */ /* 0x000fe200078e18ff */
[----:B---3--:R-:W-:-:S04]  /*0380*/  FFMA R29, R29, R10, R28 ;  /* 0x0000000a1d1d7223 */ /* 0x008fc8000000001c */
[----:B------:R-:W-:-:S04]  /*0390*/  FFMA R8, R8, R13, R29 ;  /* 0x0000000d08087223 */ /* 0x000fc8000000001d */
[----:B------:R-:W-:-:S04]  /*03a0*/  FFMA R11, R11, R26, R8 ;  /* 0x0000001a0b0b7223 */ /* 0x000fc80000000008 */
[----:B------:R-:W-:Y:S01]  /*03b0*/  FFMA R26, R12, R7, R11 ;  /* 0x000000070c1a7223 */ /* 0x000fe2000000000b */
[----:B------:R-:W-:Y:S06]  /*03c0*/  @P1 BRA `(.L_x_5) ;  /* 0xfffffffc00601947 */ /* 0x000fec000383ffff */
.L_x_4:
[----:B------:R-:W-:Y:S05]  /*03d0*/  @!P0 BRA `(.L_x_6) ;  /* 0x0000000000d48947 */ /* 0x000fea0003800000 */
[----:B------:R-:W-:Y:S02]  /*03e0*/  ISETP.GE.U32.AND P0, PT, R25, 0x4, PT ;  /* 0x000000041900780c */ /* 0x000fe40003f06070 */
[----:B------:R-:W-:-:S04]  /*03f0*/  LOP3.LUT R16, R2, 0x3, RZ, 0xc0, !PT ;  /* 0x0000000302107812 */ /* 0x000fc800078ec0ff */
[----:B------:R-:W-:-:S07]  /*0400*/  ISETP.NE.AND P1, PT, R16, RZ, PT ;  /* 0x000000ff1000720c */ /* 0x000fce0003f25270 */
[----:B------:R-:W-:Y:S06]  /*0410*/  @!P0 BRA `(.L_x_7) ;  /* 0x0000000000588947 */ /* 0x000fec0003800000 */
[----:B------:R-:W1:Y:S01]  /*0420*/  LDC.64 R8, c[0x0][0x388] ;  /* 0x0000e200ff087b82 */ /* 0x000e620000000a00 */
[----:B------:R-:W-:Y:S01]  /*0430*/  IMAD R11, R15, R3, R0 ;  /* 0x000000030f0b7224 */ /* 0x000fe200078e0200 */
[----:B------:R-:W-:-:S06]  /*0440*/  IADD3 R7, PT, PT, R14, R15, RZ ;  /* 0x0000000f0e077210 */ /* 0x000fcc0007ffe0ff */
[----:B------:R-:W2:Y:S01]  /*0450*/  LDC.64 R4, c[0x0][0x380] ;  /* 0x0000e000ff047b82 */ /* 0x000ea20000000a00 */
[----:B-1----:R-:W-:-:S04]  /*0460*/  IMAD.WIDE R8, R11, 0x4, R8 ;  /* 0x000000040b087825 */ /* 0x002fc800078e0208 */
[----:B------:R-:W-:Y:S02]  /*0470*/  IMAD.WIDE R10, R3, 0x4, R8 ;  /* 0x00000004030a7825 */ /* 0x000fe400078e0208 */
[----:B0-----:R-:W3:Y:S02]  /*0480*/  LDG.E R8, desc[UR6][R8.64] ;  /* 0x0000000608087981 */ /* 0x001ee4000c1e1900 */
[----:B--2---:R-:W-:-:S04]  /*0490*/  IMAD.WIDE R4, R7, 0x4, R4 ;  /* 0x0000000407047825 */ /* 0x004fc800078e0204 */
[C---:B------:R-:W-:Y:S01]  /*04a0*/  IMAD.WIDE R12, R3.reuse, 0x4, R10 ;  /* 0x00000004030c7825 */ /* 0x040fe200078e020a */
[----:B------:R-:W3:Y:S04]  /*04b0*/  LDG.E R17, desc[UR6][R4.64] ;  /* 0x0000000604117981 */ /* 0x000ee8000c1e1900 */
[----:B------:R-:W2:Y:S01]  /*04c0*/  LDG.E R10, desc[UR6][R10.64] ;  /* 0x000000060a0a7981 */ /* 0x000ea2000c1e1900 */
[----:B------:R-:W-:-:S03]  /*04d0*/  IMAD.WIDE R6, R3, 0x4, R12 ;  /* 0x0000000403067825 */ /* 0x000fc600078e020c */
[----:B------:R-:W2:Y:S04]  /*04e0*/  LDG.E R18, desc[UR6][R4.64+0x4] ;  /* 0x0000040604127981 */ /* 0x000ea8000c1e1900 */
[----:B------:R-:W4:Y:S04]  /*04f0*/  LDG.E R19, desc[UR6][R12.64] ;  /* 0x000000060c137981 */ /* 0x000f28000c1e1900 */
[----:B------:R-:W4:Y:S04]  /*0500*/  LDG.E R20, desc[UR6][R4.64+0x8] ;  /* 0x0000080604147981 */ /* 0x000f28000c1e1900 */
[----:B------:R-:W5:Y:S04]  /*0510*/  LDG.E R22, desc[UR6][R4.64+0xc] ;  /* 0x00000c0604167981 */ /* 0x000f68000c1e1900 */
[----:B------:R-:W5:Y:S01]  /*0520*/  LDG.E R6, desc[UR6][R6.64] ;  /* 0x0000000606067981 */ /* 0x000f62000c1e1900 */
[----:B------:R-:W-:Y:S01]  /*0530*/  IADD3 R15, PT, PT, R15, 0x4, RZ ;  /* 0x000000040f0f7810 */ /* 0x000fe20007ffe0ff */
[----:B---3--:R-:W-:-:S04]  /*0540*/  FFMA R17, R17, R8, R26 ;  /* 0x0000000811117223 */ /* 0x008fc8000000001a */
[----:B--2---:R-:W-:-:S04]  /*0550*/  FFMA R17, R18, R10, R17 ;  /* 0x0000000a12117223 */ /* 0x004fc80000000011 */
[----:B----4-:R-:W-:-:S04]  /*0560*/  FFMA R17, R20, R19, R17 ;  /* 0x0000001314117223 */ /* 0x010fc80000000011 */
[----:B-----5:R-:W-:-:S07]  /*0570*/  FFMA R26, R22, R6, R17 ;  /* 0x00000006161a7223 */ /* 0x020fce0000000011 */
.L_x_7:
[----:B------:R-:W-:Y:S05]  /*0580*/  @!P1 BRA `(.L_x_6) ;  /* 0x0000000000689947 */ /* 0x000fea0003800000 */
[----:B------:R-:W1:Y:S01]  /*0590*/  LDC.64 R10, c[0x0][0x388] ;  /* 0x0000e200ff0a7b82 */ /* 0x000e620000000a00 */
[----:B------:R-:W-:Y:S02]  /*05a0*/  ISETP.NE.AND P0, PT, R16, 0x1, PT ;  /* 0x000000011000780c */ /* 0x000fe40003f05270 */
[----:B------:R-:W-:-:S04]  /*05b0*/  LOP3.LUT R2, R2, 0x1, RZ, 0xc0, !PT ;  /* 0x0000000102027812 */ /* 0x000fc800078ec0ff */
[----:B------:R-:W-:Y:S01]  /*05c0*/  ISETP.NE.U32.AND P1, PT, R2, 0x1, PT ;  /* 0x000000010200780c */ /* 0x000fe20003f25070 */
[----:B------:R-:W2:Y:S06]  /*05d0*/  LDC.64 R8, c[0x0][0x380] ;  /* 0x0000e000ff087b82 */ /* 0x000eac0000000a00 */
[C---:B------:R-:W-:Y:S01]  /*05e0*/  @P0 IMAD R17, R15.reuse, R3, R0 ;  /* 0x000000030f110224 */ /* 0x040fe200078e0200 */
[----:B------:R-:W-:Y:S01]  /*05f0*/  @P0 IADD3 R13, PT, PT, R14, R15, RZ ;  /* 0x0000000f0e0d0210 */ /* 0x000fe20007ffe0ff */
[----:B------:R-:W3:Y:S01]  /*0600*/  LDC.64 R6, c[0x0][0x380] ;  /* 0x0000e000ff067b82 */ /* 0x000ee20000000a00 */
[----:B------:R-:W-:-:S07]  /*0610*/  @P0 IADD3 R15, PT, PT, R15, 0x2, RZ ;  /* 0x000000020f0f0810 */ /* 0x000fce0007ffe0ff */
[----:B------:R-:W4:Y:S01]  /*0620*/  LDC.64 R4, c[0x0][0x388] ;  /* 0x0000e200ff047b82 */ /* 0x000f220000000a00 */
[----:B-1----:R-:W-:Y:S01]  /*0630*/  @P0 IMAD.WIDE R10, R17, 0x4, R10 ;  /* 0x00000004110a0825 */ /* 0x002fe200078e020a */
[----:B------:R-:W-:-:S03]  /*0640*/  @!P1 IADD3 R17, PT, PT, R14, R15, RZ ;  /* 0x0000000f0e119210 */ /* 0x000fc60007ffe0ff */
[----:B------:R-:W-:Y:S01]  /*0650*/  @!P1 IMAD R15, R15, R3, R0 ;  /* 0x000000030f0f9224 */ /* 0x000fe200078e0200 */
[----:B0-----:R-:W5:Y:S01]  /*0660*/  @P0 LDG.E R2, desc[UR6][R10.64] ;  /* 0x000000060a020981 */ /* 0x001f62000c1e1900 */
[----:B--2---:R-:W-:-:S04]  /*0670*/  @P0 IMAD.WIDE R8, R13, 0x4, R8 ;  /* 0x000000040d080825 */ /* 0x004fc800078e0208 */
[----:B------:R-:W-:Y:S01]  /*0680*/  @P0 IMAD.WIDE R12, R3, 0x4, R10 ;  /* 0x00000004030c0825 */ /* 0x000fe200078e020a */
[----:B------:R-:W5:Y:S03]  /*0690*/  @P0 LDG.E R19, desc[UR6][R8.64] ;  /* 0x0000000608130981 */ /* 0x000f66000c1e1900 */
[----:B---3--:R-:W-:Y:S01]  /*06a0*/  @!P1 IMAD.WIDE R6, R17, 0x4, R6 ;  /* 0x0000000411069825 */ /* 0x008fe200078e0206 */
[----:B------:R-:W2:Y:S04]  /*06b0*/  @P0 LDG.E R21, desc[UR6][R8.64+0x4] ;  /* 0x0000040608150981 */ /* 0x000ea8000c1e1900 */
[----:B------:R-:W2:Y:S01]  /*06c0*/  @P0 LDG.E R12, desc[UR6][R12.64] ;  /* 0x000000060c0c0981 */ /* 0x000ea2000c1e1900 */
[----:B----4-:R-:W-:-:S03]  /*06d0*/  @!P1 IMAD.WIDE R4, R15, 0x4, R4 ;  /* 0x000000040f049825 */ /* 0x010fc600078e0204 */
[----:B------:R-:W3:Y:S04]  /*06e0*/  @!P1 LDG.E R7, desc[UR6][R6.64] ;  /* 0x0000000606079981 */ /* 0x000ee8000c1e1900 */
[----:B------:R-:W3:Y:S01]  /*06f0*/  @!P1 LDG.E R4, desc[UR6][R4.64] ;  /* 0x0000000604049981 */ /* 0x000ee2000c1e1900 */
[----:B-----5:R-:W-:-:S04]  /*0700*/  @P0 FFMA R2, R19, R2, R26 ;  /* 0x0000000213020223 */ /* 0x020fc8000000001a */
[----:B--2---:R-:W-:-:S04]  /*0710*/  @P0 FFMA R26, R21, R12, R2 ;  /* 0x0000000c151a0223 */ /* 0x004fc80000000002 */
[----:B---3--:R-:W-:-:S07]  /*0720*/  @!P1 FFMA R26, R7, R4, R26 ;  /* 0x00000004071a9223 */ /* 0x008fce000000001a */
.L_x_6:
[----:B------:R-:W1:Y:S01]  /*0730*/  LDC.64 R4, c[0x0][0x390] ;  /* 0x0000e400ff047b82 */ /* 0x000e620000000a00 */
[----:B------:R-:W-:-:S04]  /*0740*/  IMAD R3, R3, UR4, R0 ;  /* 0x0000000403037c24 */ /* 0x000fc8000f8e0200 */
[----:B-1----:R-:W-:-:S05]  /*0750*/  IMAD.WIDE.U32 R2, R3, 0x4, R4 ;  /* 0x0000000403027825 */ /* 0x002fca00078e0004 */
[----:B0-----:R-:W-:Y:S01]  /*0760*/  STG.E desc[UR6][R2.64], R26 ;  /* 0x0000001a02007986 */ /* 0x001fe2000c101906 */
[----:B------:R-:W-:Y:S05]  /*0770*/  EXIT ;  /* 0x000000000000794d */ /* 0x000fea0003800000 */
.L_x_8:
        /* <DEDUP_REMOVED lines=16> */
.L_x_92:


//--------------------- .text._Z20kernel_softmax_naivePfi --------------------------
	.section	.text._Z20kernel_softmax_naivePfi,"ax",@progbits
	.align	128
        .global         _Z20kernel_softmax_naivePfi
        .type           _Z20kernel_softmax_naivePfi,@function
        .size           _Z20kernel_softmax_naivePfi,(.L_x_89 - _Z20kernel_softmax_naivePfi)
        .other          _Z20kernel_softmax_naivePfi,@"STO_CUDA_ENTRY STV_DEFAULT"
_Z20kernel_softmax_naivePfi:
.text._Z20kernel_softmax_naivePfi:
[----:B------:R-:W-:Y:S01]  /*0000*/  LDC R1, c[0x0][0x37c] ;  /* 0x0000df00ff017b82 */ /* 0x000fe20000000800 */
[----:B------:R-:W0:Y:S07]  /*0010*/  S2R R2, SR_TID.X ;  /* 0x0000000000027919 */ /* 0x000e2e0000002100 */
[----:B------:R-:W0:Y:S01]  /*0020*/  LDC R3, c[0x0][0x388] ;  /* 0x0000e200ff037b82 */ /* 0x000e220000000800 */
[----:B------:R-:W1:Y:S01]  /*0030*/  LDCU.64 UR10, c[0x0][0x358] ;  /* 0x00006b00ff0a77ac */ /* 0x000e620008000a00 */
[----:B------:R-:W-:Y:S01]  /*0040*/  BSSY.RECONVERGENT B0, `(.L_x_9) ;  /* 0x0000011000007945 */ /* 0x000fe20003800200 */
[----:B------:R-:W-:-:S05]  /*0050*/  IMAD.MOV.U32 R9, RZ, RZ, -0x1f528714 ;  /* 0xe0ad78ecff097424 */ /* 0x000fca00078e00ff */
[----:B------:R-:W2:Y:S01]  /*0060*/  S2UR UR12, SR_CTAID.X ;  /* 0x00000000000c79c3 */ /* 0x000ea20000002500 */
[----:B0-----:R-:W-:-:S13]  /*0070*/  ISETP.GE.AND P0, PT, R2, R3, PT ;  /* 0x000000030200720c */ /* 0x001fda0003f06270 */
[----:B-12---:R-:W-:Y:S05]  /*0080*/  @P0 BRA `(.L_x_10) ;  /* 0x0000000000300947 */ /* 0x006fea0003800000 */
[----:B------:R-:W0:Y:S01]  /*0090*/  LDC R11, c[0x0][0x360] ;  /* 0x0000d800ff0b7b82 */ /* 0x000e220000000800 */
[----:B------:R-:W-:Y:S02]  /*00a0*/  IMAD.MOV.U32 R9, RZ, RZ, -0x1f528714 ;  /* 0xe0ad78ecff097424 */ /* 0x000fe400078e00ff */
[----:B------:R-:W-:-:S05]  /*00b0*/  IMAD.MOV.U32 R0, RZ, RZ, R2 ;  /* 0x000000ffff007224 */ /* 0x000fca00078e0002 */
[----:B------:R-:W1:Y:S02]  /*00c0*/  LDC.64 R6, c[0x0][0x380] ;  /* 0x0000e000ff067b82 */ /* 0x000e640000000a00 */
.L_x_11:
[----:B------:R-:W-:-:S04]  /*00d0*/  IMAD R5, R3, UR12, R0 ;  /* 0x0000000c03057c24 */ /* 0x000fc8000f8e0200 */
[----:B-1----:R-:W-:-:S06]  /*00e0*/  IMAD.WIDE R4, R5, 0x4, R6 ;  /* 0x0000000405047825 */ /* 0x002fcc00078e0206 */
[----:B------:R-:W2:Y:S01]  /*00f0*/  LDG.E R4, desc[UR10][R4.64] ;  /* 0x0000000a04047981 */ /* 0x000ea2000c1e1900 */
[----:B0-----:R-:W-:-:S05]  /*0100*/  IMAD.IADD R0, R11, 0x1, R0 ;  /* 0x000000010b007824 */ /* 0x001fca00078e0200 */
[----:B------:R-:W-:Y:S02]  /*0110*/  ISETP.GE.AND P1, PT, R0, R3, PT ;  /* 0x000000030000720c */ /* 0x000fe40003f26270 */
[----:B--2---:R-:W-:-:S04]  /*0120*/  FSETP.GT.AND P0, PT, R4, R9, PT ;  /* 0x000000090400720b */ /* 0x004fc80003f04000 */
[----:B------:R-:W-:-:S07]  /*0130*/  FSEL R9, R4, R9, P0 ;  /* 0x0000000904097208 */ /* 0x000fce0000000000 */
[----:B------:R-:W-:Y:S05]  /*0140*/  @!P1 BRA `(.L_x_11) ;  /* 0xfffffffc00e09947 */ /* 0x000fea000383ffff */
.L_x_10:
[----:B------:R-:W-:Y:S05]  /*0150*/  BSYNC.RECONVERGENT B0 ;  /* 0x0000000000007941 */ /* 0x000fea0003800200 */
.L_x_9:
[----:B------:R-:W0:Y:S01]  /*0160*/  S2UR UR5, SR_CgaCtaId ;  /* 0x00000000000579c3 */ /* 0x000e220000008800 */
[----:B------:R-:W-:Y:S01]  /*0170*/  UMOV UR4, 0x400 ;  /* 0x0000040000047882 */ /* 0x000fe20000000000 */
[----:B------:R-:W-:Y:S01]  /*0180*/  ISETP.NE.AND P0, PT, R2, RZ, PT ;  /* 0x000000ff0200720c */ /* 0x000fe20003f05270 */
[----:B------:R-:W-:Y:S01]  /*0190*/  BSSY.RECONVERGENT B0, `(.L_x_12) ;  /* 0x000006e000007945 */ /* 0x000fe20003800200 */
[----:B0-----:R-:W-:-:S06]  /*01a0*/  ULEA UR5, UR5, UR4, 0x18 ;  /* 0x0000000405057291 */ /* 0x001fcc000f8ec0ff */
[----:B------:R-:W-:-:S05]  /*01b0*/  LEA R0, R2, UR5, 0x2 ;  /* 0x0000000502007c11 */ /* 0x000fca000f8e10ff */
[----:B------:R0:W-:Y:S01]  /*01c0*/  STS [R0], R9 ;  /* 0x0000000900007388 */ /* 0x0001e20000000800 */
[----:B------:R-:W-:Y:S06]  /*01d0*/  BAR.SYNC.DEFER_BLOCKING 0x0 ;  /* 0x0000000000007b1d */ /* 0x000fec0000010000 */
[----:B------:R-:W-:Y:S05]  /*01e0*/  @P0 BRA `(.L_x_13) ;  /* 0x0000000400a00947 */ /* 0x000fea0003800000 */
[----:B------:R-:W1:Y:S01]  /*01f0*/  LDCU UR7, c[0x0][0x360] ;  /* 0x00006c00ff0777ac */ /* 0x000e620008000800 */
[----:B------:R-:W-:Y:S01]  /*0200*/  IMAD.MOV.U32 R17, RZ, RZ, -0x1f528714 ;  /* 0xe0ad78ecff117424 */ /* 0x000fe200078e00ff */
[----:B------:R-:W-:Y:S01]  /*0210*/  UMOV UR4, URZ ;  /* 0x000000ff00047c82 */ /* 0x000fe20008000000 */
[----:B-1----:R-:W-:Y:S02]  /*0220*/  UISETP.GE.U32.AND UP1, UPT, UR7, 0x10, UPT ;  /* 0x000000100700788c */ /* 0x002fe4000bf26070 */
[----:B------:R-:W-:-:S04]  /*0230*/  ULOP3.LUT UR8, UR7, 0xf, URZ, 0xc0, !UPT ;  /* 0x0000000f07087892 */ /* 0x000fc8000f8ec0ff */
[----:B------:R-:W-:-:S03]  /*0240*/  UISETP.NE.AND UP0, UPT, UR8, URZ, UPT ;  /* 0x000000ff0800728c */ /* 0x000fc6000bf05270 */
[----:B------:R-:W-:Y:S08]  /*0250*/  BRA.U !UP1, `(.L_x_14) ;  /* 0x0000000109b47547 */ /* 0x000ff0000b800000 */
[----:B------:R-:W-:Y:S01]  /*0260*/  ULOP3.LUT UR6, UR7, 0xfffffff0, URZ, 0xc0, !UPT ;  /* 0xfffffff007067892 */ /* 0x000fe2000f8ec0ff */
[----:B------:R-:W-:Y:S01]  /*0270*/  IMAD.MOV.U32 R17, RZ, RZ, -0x1f528714 ;  /* 0xe0ad78ecff117424 */ /* 0x000fe200078e00ff */
[----:B------:R-:W-:Y:S02]  /*0280*/  ULOP3.LUT UR4, UR7, 0x7f0, URZ, 0xc0, !UPT ;  /* 0x000007f007047892 */ /* 0x000fe4000f8ec0ff */
[----:B------:R-:W-:Y:S02]  /*0290*/  UIADD3 UR9, UPT, UPT, UR5, 0x20, URZ ;  /* 0x0000002005097890 */ /* 0x000fe4000fffe0ff */
[----:B------:R-:W-:-:S12]  /*02a0*/  UIADD3 UR6, UPT, UPT, -UR6, URZ, URZ ;  /* 0x000000ff06067290 */ /* 0x000fd8000fffe1ff */
.L_x_15:
[----:B------:R-:W1:Y:S01]  /*02b0*/  LDS.128 R12, [UR9+-0x20] ;  /* 0xffffe009ff0c7984 */ /* 0x000e620008000c00 */
[----:B------:R-:W-:-:S03]  /*02c0*/  UIADD3 UR6, UPT, UPT, UR6, 0x10, URZ ;  /* 0x0000001006067890 */ /* 0x000fc6000fffe0ff */
[----:B------:R-:W2:Y:S01]  /*02d0*/  LDS.128 R4, [UR9+-0x10] ;  /* 0xfffff009ff047984 */ /* 0x000ea20008000c00 */
[----:B------:R-:W-:-:S03]  /*02e0*/  UISETP.NE.AND UP1, UPT, UR6, URZ, UPT ;  /* 0x000000ff0600728c */ /* 0x000fc6000bf25270 */
[----:B0-----:R-:W0:Y:S01]  /*02f0*/  LDS.128 R8, [UR9] ;  /* 0x00000009ff087984 */ /* 0x001e220008000c00 */
[----:B-1----:R-:W-:-:S04]  /*0300*/  FSETP.GT.AND P0, PT, R12, R17, PT ;  /* 0x000000110c00720b */ /* 0x002fc80003f04000 */
[----:B------:R-:W-:-:S04]  /*0310*/  FSEL R12, R12, R17, P0 ;  /* 0x000000110c0c7208 */ /* 0x000fc80000000000 */
[----:B------:R-:W-:-:S04]  /*0320*/  FSETP.GT.AND P0, PT, R13, R12, PT ;  /* 0x0000000c0d00720b */ /* 0x000fc80003f04000 */
[----:B------:R-:W-:-:S04]  /*0330*/  FSEL R13, R13, R12, P0 ;  /* 0x0000000c0d0d7208 */ /* 0x000fc80000000000 */
[----:B------:R-:W-:-:S04]  /*0340*/  FSETP.GT.AND P0, PT, R14, R13, PT ;  /* 0x0000000d0e00720b */ /* 0x000fc80003f04000 */
[----:B------:R-:W-:-:S04]  /*0350*/  FSEL R14, R14, R13, P0 ;  /* 0x0000000d0e0e7208 */ /* 0x000fc80000000000 */
[----:B------:R-:W-:-:S04]  /*0360*/  FSETP.GT.AND P0, PT, R15, R14, PT ;  /* 0x0000000e0f00720b */ /* 0x000fc80003f04000 */
[----:B------:R-:W-:-:S04]  /*0370*/  FSEL R15, R15, R14, P0 ;  /* 0x0000000e0f0f7208 */ /* 0x000fc80000000000 */
[----:B--2---:R-:W-:-:S04]  /*0380*/  FSETP.GT.AND P0, PT, R4, R15, PT ;  /* 0x0000000f0400720b */ /* 0x004fc80003f04000 */
[----:B------:R-:W-:Y:S02]  /*0390*/  FSEL R4, R4, R15, P0 ;  /* 0x0000000f04047208 */ /* 0x000fe40000000000 */
[----:B------:R-:W1:Y:S01]  /*03a0*/  LDS.128 R12, [UR9+0x10] ;  /* 0x00001009ff0c7984 */ /* 0x000e620008000c00 */
[----:B------:R-:W-:Y:S01]  /*03b0*/  UIADD3 UR9, UPT, UPT, UR9, 0x40, URZ ;  /* 0x0000004009097890 */ /* 0x000fe2000fffe0ff */
[----:B------:R-:W-:-:S04]  /*03c0*/  FSETP.GT.AND P0, PT, R5, R4, PT ;  /* 0x000000040500720b */ /* 0x000fc80003f04000 */
[----:B------:R-:W-:-:S04]  /*03d0*/  FSEL R5, R5, R4, P0 ;  /* 0x0000000405057208 */ /* 0x000fc80000000000 */
[----:B------:R-:W-:-:S04]  /*03e0*/  FSETP.GT.AND P0, PT, R6, R5, PT ;  /* 0x000000050600720b */ /* 0x000fc80003f04000 */
[----:B------:R-:W-:-:S04]  /*03f0*/  FSEL R6, R6, R5, P0 ;  /* 0x0000000506067208 */ /* 0x000fc80000000000 */
[----:B------:R-:W-:-:S04]  /*0400*/  FSETP.GT.AND P0, PT, R7, R6, PT ;  /* 0x000000060700720b */ /* 0x000fc80003f04000 */
[----:B------:R-:W-:-:S04]  /*0410*/  FSEL R7, R7, R6, P0 ;  /* 0x0000000607077208 */ /* 0x000fc80000000000 */
[----:B0-----:R-:W-:-:S04]  /*0420*/  FSETP.GT.AND P0, PT, R8, R7, PT ;  /* 0x000000070800720b */ /* 0x001fc80003f04000 */
[----:B------:R-:W-:-:S04]  /*0430*/  FSEL R8, R8, R7, P0 ;  /* 0x0000000708087208 */ /* 0x000fc80000000000 */
[----:B------:R-:W-:-:S04]  /*0440*/  FSETP.GT.AND P0, PT, R9, R8, PT ;  /* 0x000000080900720b */ /* 0x000fc80003f04000 */
[----:B------:R-:W-:-:S04]  /*0450*/  FSEL R9, R9, R8, P0 ;  /* 0x0000000809097208 */ /* 0x000fc80000000000 */
[----:B------:R-:W-:-:S04]  /*0460*/  FSETP.GT.AND P0, PT, R10, R9, PT ;  /* 0x000000090a00720b */ /* 0x000fc80003f04000 */
[----:B------:R-:W-:-:S04]  /*0470*/  FSEL R10, R10, R9, P0 ;  /* 0x000000090a0a7208 */ /* 0x000fc80000000000 */
[----:B------:R-:W-:-:S04]  /*0480*/  FSETP.GT.AND P0, PT, R11, R10, PT ;  /* 0x0000000a0b00720b */ /* 0x000fc80003f04000 */
[----:B------:R-:W-:-:S04]  /*0490*/  FSEL R11, R11, R10, P0 ;  /* 0x0000000a0b0b7208 */ /* 0x000fc80000000000 */
[----:B-1----:R-:W-:-:S04]  /*04a0*/  FSETP.GT.AND P0, PT, R12, R11, PT ;  /* 0x0000000b0c00720b */ /* 0x002fc80003f04000 */
[----:B------:R-:W-:-:S04]  /*04b0*/  FSEL R12, R12, R11, P0 ;  /* 0x0000000b0c0c7208 */ /* 0x000fc80000000000 */
[----:B------:R-:W-:-:S04]  /*04c0*/  FSETP.GT.AND P0, PT, R13, R12, PT ;  /* 0x0000000c0d00720b */ /* 0x000fc80003f04000 */
[----:B------:R-:W-:-:S04]  /*04d0*/  FSEL R13, R13, R12, P0 ;  /* 0x0000000c0d0d7208 */ /* 0x000fc80000000000 */
[----:B------:R-:W-:-:S04]  /*04e0*/  FSETP.GT.AND P0, PT, R14, R13, PT ;  /* 0x0000000d0e00720b */ /* 0x000fc80003f04000 */
[----:B------:R-:W-:-:S04]  /*04f0*/  FSEL R14, R14, R13, P0 ;  /* 0x0000000d0e0e7208 */ /* 0x000fc80000000000 */
[----:B------:R-:W-:-:S04]  /*0500*/  FSETP.GT.AND P0, PT, R15, R14, PT ;  /* 0x0000000e0f00720b */ /* 0x000fc80003f04000 */
[----:B------:R-:W-:Y:S01]  /*0510*/  FSEL R17, R15, R14, P0 ;  /* 0x0000000e0f117208 */ /* 0x000fe20000000000 */
[----:B------:R-:W-:Y:S08]  /*0520*/  BRA.U UP1, `(.L_x_15) ;  /* 0xfffffffd01607547 */ /* 0x000ff0000b83ffff */
.L_x_14:
[----:B------:R-:W-:Y:S05]  /*0530*/  BRA.U !UP0, `(.L_x_16) ;  /* 0x0000000108c87547 */ /* 0x000fea000b800000 */
[----:B------:R-:W-:Y:S02]  /*0540*/  UISETP.GE.U32.AND UP0, UPT, UR8, 0x8, UPT ;  /* 0x000000080800788c */ /* 0x000fe4000bf06070 */
[----:B------:R-:W-:-:S04]  /*0550*/  ULOP3.LUT UR9, UR7, 0x7, URZ, 0xc0, !UPT ;  /* 0x0000000707097892 */ /* 0x000fc8000f8ec0ff */
[----:B------:R-:W-:-:S03]  /*0560*/  UISETP.NE.AND UP1, UPT, UR9, URZ, UPT ;  /* 0x000000ff0900728c */ /* 0x000fc6000bf25270 */
[----:B------:R-:W-:Y:S08]  /*0570*/  BRA.U !UP0, `(.L_x_17) ;  /* 0x0000000108507547 */ /* 0x000ff0000b800000 */
[----:B------:R-:W-:Y:S02]  /*0580*/  ULEA UR6, UR4, UR5, 0x2 ;  /* 0x0000000504067291 */ /* 0x000fe4000f8e10ff */
[----:B------:R-:W-:-:S07]  /*0590*/  UIADD3 UR4, UPT, UPT, UR4, 0x8, URZ ;  /* 0x0000000804047890 */ /* 0x000fce000fffe0ff */
[----:B0-----:R-:W0:Y:S04]  /*05a0*/  LDS.128 R8, [UR6] ;  /* 0x00000006ff087984 */ /* 0x001e280008000c00 */
[----:B------:R-:W1:Y:S01]  /*05b0*/  LDS.128 R4, [UR6+0x10] ;  /* 0x00001006ff047984 */ /* 0x000e620008000c00 */
        /* <DEDUP_REMOVED lines=15> */
[----:B------:R-:W-:-:S09]  /*06b0*/  FSEL R17, R7, R6, P0 ;  /* 0x0000000607117208 */ /* 0x000fd20000000000 */
.L_x_17:
[----:B------:R-:W-:Y:S05]  /*06c0*/  BRA.U !UP1, `(.L_x_16) ;  /* 0x0000000109647547 */ /* 0x000fea000b800000 */
[----:B------:R-:W-:Y:S02]  /*06d0*/  UISETP.GE.U32.AND UP0, UPT, UR9, 0x4, UPT ;  /* 0x000000040900788c */ /* 0x000fe4000bf06070 */
[----:B------:R-:W-:-:S04]  /*06e0*/  ULOP3.LUT UR6, UR7, 0x3, URZ, 0xc0, !UPT ;  /* 0x0000000307067892 */ /* 0x000fc8000f8ec0ff */
[----:B------:R-:W-:-:S03]  /*06f0*/  UISETP.NE.AND UP1, UPT, UR6, URZ, UPT ;  /* 0x000000ff0600728c */ /* 0x000fc6000bf25270 */
[----:B------:R-:W-:Y:S08]  /*0700*/  BRA.U !UP0, `(.L_x_18) ;  /* 0x00000001082c7547 */ /* 0x000ff0000b800000 */
[----:B------:R-:W-:Y:S02]  /*0710*/  ULEA UR7, UR4, UR5, 0x2 ;  /* 0x0000000504077291 */ /* 0x000fe4000f8e10ff */
[----:B------:R-:W-:-:S07]  /*0720*/  UIADD3 UR4, UPT, UPT, UR4, 0x4, URZ ;  /* 0x0000000404047890 */ /* 0x000fce000fffe0ff */
[----:B------:R-:W1:Y:S02]  /*0730*/  LDS.128 R4, [UR7] ;  /* 0x00000007ff047984 */ /* 0x000e640008000c00 */
        /* <DEDUP_REMOVED lines=8> */
.L_x_18:
[----:B------:R-:W-:Y:S05]  /*07c0*/  BRA.U !UP1, `(.L_x_16) ;  /* 0x0000000109247547 */ /* 0x000fea000b800000 */
[----:B------:R-:W-:Y:S02]  /*07d0*/  ULEA UR4, UR4, UR5, 0x2 ;  /* 0x0000000504047291 */ /* 0x000fe4000f8e10ff */
[----:B------:R-:W-:-:S12]  /*07e0*/  UIADD3 UR6, UPT, UPT, -UR6, URZ, URZ ;  /* 0x000000ff06067290 */ /* 0x000fd8000fffe1ff */
.L_x_19:
[----:B------:R-:W1:Y:S01]  /*07f0*/  LDS R4, [UR4] ;  /* 0x00000004ff047984 */ /* 0x000e620008000800 */
[----:B------:R-:W-:Y:S02]  /*0800*/  UIADD3 UR6, UPT, UPT, UR6, 0x1, URZ ;  /* 0x0000000106067890 */ /* 0x000fe4000fffe0ff */
[----:B------:R-:W-:Y:S02]  /*0810*/  UIADD3 UR4, UPT, UPT, UR4, 0x4, URZ ;  /* 0x0000000404047890 */ /* 0x000fe4000fffe0ff */
[----:B------:R-:W-:Y:S01]  /*0820*/  UISETP.NE.AND UP0, UPT, UR6, URZ, UPT ;  /* 0x000000ff0600728c */ /* 0x000fe2000bf05270 */
[----:B-1----:R-:W-:-:S04]  /*0830*/  FSETP.GT.AND P0, PT, R4, R17, PT ;  /* 0x000000110400720b */ /* 0x002fc80003f04000 */
[----:B------:R-:W-:-:S04]  /*0840*/  FSEL R17, R4, R17, P0 ;  /* 0x0000001104117208 */ /* 0x000fc80000000000 */
[----:B------:R-:W-:Y:S05]  /*0850*/  BRA.U UP0, `(.L_x_19) ;  /* 0xfffffffd00e47547 */ /* 0x000fea000b83ffff */
.L_x_16:
[----:B------:R1:W-:Y:S02]  /*0860*/  STS [UR5], R17 ;  /* 0x00000011ff007988 */ /* 0x0003e40008000805 */
.L_x_13:
[----:B------:R-:W-:Y:S05]  /*0870*/  BSYNC.RECONVERGENT B0 ;  /* 0x0000000000007941 */ /* 0x000fea0003800200 */
.L_x_12:
[----:B------:R-:W-:Y:S01]  /*0880*/  BAR.SYNC.DEFER_BLOCKING 0x0 ;  /* 0x0000000000007b1d */ /* 0x000fe20000010000 */
[----:B------:R-:W-:Y:S01]  /*0890*/  ISETP.GE.AND P0, PT, R2, R3, PT ;  /* 0x000000030200720c */ /* 0x000fe20003f06270 */
[----:B0-----:R-:W-:-:S04]  /*08a0*/  IMAD.MOV.U32 R9, RZ, RZ, RZ ;  /* 0x000000ffff097224 */ /* 0x001fc800078e00ff */
[----:B------:R-:W-:Y:S01]  /*08b0*/  BSSY.RECONVERGENT B0, `(.L_x_20) ;  /* 0x0000018000007945 */ /* 0x000fe20003800200 */
[----:B------:R-:W0:Y:S07]  /*08c0*/  LDS R20, [UR5] ;  /* 0x00000005ff147984 */ /* 0x000e2e0008000800 */
[----:B------:R-:W-:Y:S05]  /*08d0*/  @P0 BRA `(.L_x_21) ;  /* 0x0000000000540947 */ /* 0x000fea0003800000 */
[----:B------:R-:W2:Y:S01]  /*08e0*/  LDC R15, c[0x0][0x360] ;  /* 0x0000d800ff0f7b82 */ /* 0x000ea20000000800 */
[----:B------:R-:W-:Y:S02]  /*08f0*/  IMAD.MOV.U32 R9, RZ, RZ, RZ ;  /* 0x000000ffff097224 */ /* 0x000fe400078e00ff */
[----:B------:R-:W-:-:S05]  /*0900*/  IMAD.MOV.U32 R8, RZ, RZ, R2 ;  /* 0x000000ffff087224 */ /* 0x000fca00078e0002 */
[----:B------:R-:W3:Y:S02]  /*0910*/  LDC.64 R4, c[0x0][0x380] ;  /* 0x0000e000ff047b82 */ /* 0x000ee40000000a00 */
.L_x_22:
[----:B------:R-:W-:-:S04]  /*0920*/  IMAD R7, R3, UR12, R8 ;  /* 0x0000000c03077c24 */ /* 0x000fc8000f8e0208 */
[----:B---3--:R-:W-:-:S06]  /*0930*/  IMAD.WIDE R6, R7, 0x4, R4 ;  /* 0x0000000407067825 */ /* 0x008fcc00078e0204 */
[----:B------:R-:W0:Y:S01]  /*0940*/  LDG.E R7, desc[UR10][R6.64] ;  /* 0x0000000a06077981 */ /* 0x000e22000c1e1900 */
[----:B------:R-:W-:Y:S02]  /*0950*/  IMAD.MOV.U32 R11, RZ, RZ, 0x3bbb989d ;  /* 0x3bbb989dff0b7424 */ /* 0x000fe400078e00ff */
[----:B------:R-:W-:Y:S02]  /*0960*/  IMAD.MOV.U32 R12, RZ, RZ, 0x437c0000 ;  /* 0x437c0000ff0c7424 */ /* 0x000fe400078e00ff */
[----:B--2---:R-:W-:-:S05]  /*0970*/  IMAD.IADD R8, R15, 0x1, R8 ;  /* 0x000000010f087824 */ /* 0x004fca00078e0208 */
[----:B------:R-:W-:Y:S01]  /*0980*/  ISETP.GE.AND P0, PT, R8, R3, PT ;  /* 0x000000030800720c */ /* 0x000fe20003f06270 */
[----:B0-----:R-:W-:-:S04]  /*0990*/  FADD R10, -R20, R7 ;  /* 0x00000007140a7221 */ /* 0x001fc80000000100 */
[----:B------:R-:W-:-:S04]  /*09a0*/  FFMA.SAT R11, R10, R11, 0.5 ;  /* 0x3f0000000a0b7423 */ /* 0x000fc8000000200b */
[----:B------:R-:W-:-:S04]  /*09b0*/  FFMA.RM R11, R11, R12, 12582913 ;  /* 0x4b4000010b0b7423 */ /* 0x000fc8000000400c */
[C---:B------:R-:W-:Y:S01]  /*09c0*/  FADD R13, R11.reuse, -12583039 ;  /* 0xcb40007f0b0d7421 */ /* 0x040fe20000000000 */
[----:B------:R-:W-:-:S03]  /*09d0*/  IMAD.SHL.U32 R6, R11, 0x800000, RZ ;  /* 0x008000000b067824 */ /* 0x000fc600078e00ff */
[----:B------:R-:W-:-:S04]  /*09e0*/  FFMA R13, R10, 1.4426950216293334961, -R13 ;  /* 0x3fb8aa3b0a0d7823 */ /* 0x000fc8000000080d */
[----:B------:R-:W-:-:S06]  /*09f0*/  FFMA R13, R10, 1.925963033500011079e-08, R13 ;  /* 0x32a570600a0d7823 */ /* 0x000fcc000000000d */
[----:B------:R-:W0:Y:S02]  /*0a00*/  MUFU.EX2 R13, R13 ;  /* 0x0000000d000d7308 */ /* 0x000e240000000800 */
[----:B0-----:R-:W-:Y:S01]  /*0a10*/  FFMA R9, R6, R13, R9 ;  /* 0x0000000d06097223 */ /* 0x001fe20000000009 */
[----:B------:R-:W-:Y:S06]  /*0a20*/  @!P0 BRA `(.L_x_22) ;  /* 0xfffffffc00bc8947 */ /* 0x000fec000383ffff */
.L_x_21:
[----:B------:R-:W-:Y:S05]  /*0a30*/  BSYNC.RECONVERGENT B0 ;  /* 0x0000000000007941 */ /* 0x000fea0003800200 */
.L_x_20:
[----:B------:R-:W-:Y:S01]  /*0a40*/  ISETP.NE.AND P0, PT, R2, RZ, PT ;  /* 0x000000ff0200720c */ /* 0x000fe20003f05270 */
[----:B------:R2:W-:Y:S01]  /*0a50*/  STS [R0], R9 ;  /* 0x0000000900007388 */ /* 0x0005e20000000800 */
[----:B------:R-:W-:Y:S01]  /*0a60*/  BSSY.RECONVERGENT B0, `(.L_x_23) ;  /* 0x000004e000007945 */ /* 0x000fe20003800200 */
[----:B------:R-:W-:Y:S10]  /*0a70*/  BAR.SYNC.DEFER_BLOCKING 0x0 ;  /* 0x0000000000007b1d */ /* 0x000ff40000010000 */
[----:B--2---:R-:W-:Y:S05]  /*0a80*/  @P0 BRA `(.L_x_24) ;  /* 0x00000004002c0947 */ /* 0x004fea0003800000 */
[----:B------:R-:W2:Y:S01]  /*0a90*/  LDCU UR7, c[0x0][0x360] ;  /* 0x00006c00ff0777ac */ /* 0x000ea20008000800 */
[----:B------:R-:W-:Y:S01]  /*0aa0*/  IMAD.MOV.U32 R19, RZ, RZ, RZ ;  /* 0x000000ffff137224 */ /* 0x000fe200078e00ff */
[----:B------:R-:W-:Y:S01]  /*0ab0*/  UMOV UR4, URZ ;  /* 0x000000ff00047c82 */ /* 0x000fe20008000000 */
[----:B--2---:R-:W-:Y:S02]  /*0ac0*/  UISETP.GE.U32.AND UP1, UPT, UR7, 0x10, UPT ;  /* 0x000000100700788c */ /* 0x004fe4000bf26070 */
[----:B------:R-:W-:-:S04]  /*0ad0*/  ULOP3.LUT UR8, UR7, 0xf, URZ, 0xc0, !UPT ;  /* 0x0000000f07087892 */ /* 0x000fc8000f8ec0ff */
[----:B------:R-:W-:-:S03]  /*0ae0*/  UISETP.NE.AND UP0, UPT, UR8, URZ, UPT ;  /* 0x000000ff0800728c */ /* 0x000fc6000bf05270 */
[----:B------:R-:W-:Y:S08]  /*0af0*/  BRA.U !UP1, `(.L_x_25) ;  /* 0x0000000109747547 */ /* 0x000ff0000b800000 */
[----:B------:R-:W-:Y:S01]  /*0b00*/  ULOP3.LUT UR6, UR7, 0xfffffff0, URZ, 0xc0, !UPT ;  /* 0xfffffff007067892 */ /* 0x000fe2000f8ec0ff */
[----:B------:R-:W-:Y:S01]  /*0b10*/  IMAD.MOV.U32 R19, RZ, RZ, RZ ;  /* 0x000000ffff137224 */ /* 0x000fe200078e00ff */
[----:B------:R-:W-:Y:S02]  /*0b20*/  ULOP3.LUT UR4, UR7, 0x7f0, URZ, 0xc0, !UPT ;  /* 0x000007f007047892 */ /* 0x000fe4000f8ec0ff */
[----:B------:R-:W-:Y:S02]  /*0b30*/  UIADD3 UR9, UPT, UPT, UR5, 0x20, URZ ;  /* 0x0000002005097890 */ /* 0x000fe4000fffe0ff */
[----:B------:R-:W-:-:S12]  /*0b40*/  UIADD3 UR6, UPT, UPT, -UR6, URZ, URZ ;  /* 0x000000ff06067290 */ /* 0x000fd8000fffe1ff */
.L_x_26:
[----:B------:R-:W2:Y:S01]  /*0b50*/  LDS.128 R4, [UR9+-0x20] ;  /* 0xffffe009ff047984 */ /* 0x000ea20008000c00 */
[----:B------:R-:W-:-:S03]  /*0b60*/  UIADD3 UR6, UPT, UPT, UR6, 0x10, URZ ;  /* 0x0000001006067890 */ /* 0x000fc6000fffe0ff */
[----:B------:R-:W3:Y:S01]  /*0b70*/  LDS.128 R8, [UR9+-0x10] ;  /* 0xfffff009ff087984 */ /* 0x000ee20008000c00 */
[----:B------:R-:W-:-:S03]  /*0b80*/  UISETP.NE.AND UP1, UPT, UR6, URZ, UPT ;  /* 0x000000ff0600728c */ /* 0x000fc6000bf25270 */
[----:B------:R-:W4:Y:S01]  /*0b90*/  LDS.128 R12, [UR9] ;  /* 0x00000009ff0c7984 */ /* 0x000f220008000c00 */
[----:B--2---:R-:W-:-:S03]  /*0ba0*/  FADD R4, R4, R19 ;  /* 0x0000001304047221 */ /* 0x004fc60000000000 */
[----:B-1----:R-:W1:Y:S01]  /*0bb0*/  LDS.128 R16, [UR9+0x10] ;  /* 0x00001009ff107984 */ /* 0x002e620008000c00 */
[----:B------:R-:W-:Y:S01]  /*0bc0*/  UIADD3 UR9, UPT, UPT, UR9, 0x40, URZ ;  /* 0x0000004009097890 */ /* 0x000fe2000fffe0ff */
[----:B------:R-:W-:-:S04]  /*0bd0*/  FADD R5, R5, R4 ;  /* 0x0000000405057221 */ /* 0x000fc80000000000 */
[----:B------:R-:W-:-:S04]  /*0be0*/  FADD R6, R6, R5 ;  /* 0x0000000506067221 */ /* 0x000fc80000000000 */
[----:B------:R-:W-:-:S04]  /*0bf0*/  FADD R7, R7, R6 ;  /* 0x0000000607077221 */ /* 0x000fc80000000000 */
[----:B---3--:R-:W-:-:S04]  /*0c00*/  FADD R8, R7, R8 ;  /* 0x0000000807087221 */ /* 0x008fc80000000000 */
[----:B------:R-:W-:-:S04]  /*0c10*/  FADD R9, R9, R8 ;  /* 0x0000000809097221 */ /* 0x000fc80000000000 */
[----:B------:R-:W-:-:S04]  /*0c20*/  FADD R10, R10, R9 ;  /* 0x000000090a0a7221 */ /* 0x000fc80000000000 */
[----:B------:R-:W-:-:S04]  /*0c30*/  FADD R11, R11, R10 ;  /* 0x0000000a0b0b7221 */ /* 0x000fc80000000000 */
[----:B----4-:R-:W-:-:S04]  /*0c40*/  FADD R12, R11, R12 ;  /* 0x0000000c0b0c7221 */ /* 0x010fc80000000000 */
[----:B------:R-:W-:-:S04]  /*0c50*/  FADD R13, R13, R12 ;  /* 0x0000000c0d0d7221 */ /* 0x000fc80000000000 */
[----:B------:R-:W-:-:S04]  /*0c60*/  FADD R14, R14, R13 ;  /* 0x0000000d0e0e7221 */ /* 0x000fc80000000000 */
[----:B------:R-:W-:-:S04]  /*0c70*/  FADD R15, R15, R14 ;  /* 0x0000000e0f0f7221 */ /* 0x000fc80000000000 */
[----:B-1----:R-:W-:-:S04]  /*0c80*/  FADD R16, R15, R16 ;  /* 0x000000100f107221 */ /* 0x002fc80000000000 */
[----:B------:R-:W-:-:S04]  /*0c90*/  FADD R17, R17, R16 ;  /* 0x0000001011117221 */ /* 0x000fc80000000000 */
[----:B------:R-:W-:-:S04]  /*0ca0*/  FADD R18, R18, R17 ;  /* 0x0000001112127221 */ /* 0x000fc80000000000 */
[----:B------:R-:W-:Y:S01]  /*0cb0*/  FADD R19, R19, R18 ;  /* 0x0000001213137221 */ /* 0x000fe20000000000 */
[----:B------:R-:W-:Y:S06]  /*0cc0*/  BRA.U UP1, `(.L_x_26) ;  /* 0xfffffffd01a07547 */ /* 0x000fec000b83ffff */
.L_x_25:
[----:B------:R-:W-:Y:S05]  /*0cd0*/  BRA.U !UP0, `(.L_x_27) ;  /* 0x0000000108947547 */ /* 0x000fea000b800000 */
[----:B------:R-:W-:Y:S02]  /*0ce0*/  UISETP.GE.U32.AND UP0, UPT, UR8, 0x8, UPT ;  /* 0x000000080800788c */ /* 0x000fe4000bf06070 */
[----:B------:R-:W-:-:S04]  /*0cf0*/  ULOP3.LUT UR9, UR7, 0x7, URZ, 0xc0, !UPT ;  /* 0x0000000707097892 */ /* 0x000fc8000f8ec0ff */
[----:B------:R-:W-:-:S03]  /*0d00*/  UISETP.NE.AND UP1, UPT, UR9, URZ, UPT ;  /* 0x000000ff0900728c */ /* 0x000fc6000bf25270 */
[----:B------:R-:W-:Y:S08]  /*0d10*/  BRA.U !UP0, `(.L_x_28) ;  /* 0x0000000108307547 */ /* 0x000ff0000b800000 */
[----:B------:R-:W-:Y:S02]  /*0d20*/  ULEA UR6, UR4, UR5, 0x2 ;  /* 0x0000000504067291 */ /* 0x000fe4000f8e10ff */
[----:B------:R-:W-:-:S07]  /*0d30*/  UIADD3 UR4, UPT, UPT, UR4, 0x8, URZ ;  /* 0x0000000804047890 */ /* 0x000fce000fffe0ff */
[----:B------:R-:W2:Y:S04]  /*0d40*/  LDS.128 R8, [UR6] ;  /* 0x00000006ff087984 */ /* 0x000ea80008000c00 */
[----:B------:R-:W3:Y:S01]  /*0d50*/  LDS.128 R4, [UR6+0x10] ;  /* 0x00001006ff047984 */ /* 0x000ee20008000c00 */
[----:B--2---:R-:W-:-:S04]  /*0d60*/  FADD R8, R19, R8 ;  /* 0x0000000813087221 */ /* 0x004fc80000000000 */
[----:B------:R-:W-:-:S04]  /*0d70*/  FADD R9, R8, R9 ;  /* 0x0000000908097221 */ /* 0x000fc80000000000 */
[----:B------:R-:W-:-:S04]  /*0d80*/  FADD R10, R9, R10 ;  /* 0x0000000a090a7221 */ /* 0x000fc80000000000 */
[----:B------:R-:W-:-:S04]  /*0d90*/  FADD R11, R10, R11 ;  /* 0x0000000b0a0b7221 */ /* 0x000fc80000000000 */
[----:B---3--:R-:W-:-:S04]  /*0da0*/  FADD R4, R11, R4 ;  /* 0x000000040b047221 */ /* 0x008fc80000000000 */
[----:B------:R-:W-:-:S04]  /*0db0*/  FADD R5, R4, R5 ;  /* 0x0000000504057221 */ /* 0x000fc80000000000 */
[----:B------:R-:W-:-:S04]  /*0dc0*/  FADD R6, R5, R6 ;  /* 0x0000000605067221 */ /* 0x000fc80000000000 */
[----:B------:R-:W-:-:S07]  /*0dd0*/  FADD R19, R6, R7 ;  /* 0x0000000706137221 */ /* 0x000fce0000000000 */
.L_x_28:
[----:B------:R-:W-:Y:S05]  /*0de0*/  BRA.U !UP1, `(.L_x_27) ;  /* 0x0000000109507547 */ /* 0x000fea000b800000 */
[----:B------:R-:W-:Y:S02]  /*0df0*/  UISETP.GE.U32.AND UP0, UPT, UR9, 0x4, UPT ;  /* 0x000000040900788c */ /* 0x000fe4000bf06070 */
[----:B------:R-:W-:-:S04]  /*0e00*/  ULOP3.LUT UR6, UR7, 0x3, URZ, 0xc0, !UPT ;  /* 0x0000000307067892 */ /* 0x000fc8000f8ec0ff */
[----:B------:R-:W-:-:S03]  /*0e10*/  UISETP.NE.AND UP1, UPT, UR6, URZ, UPT ;  /* 0x000000ff0600728c */ /* 0x000fc6000bf25270 */
[----:B------:R-:W-:Y:S08]  /*0e20*/  BRA.U !UP0, `(.L_x_29) ;  /* 0x00000001081c7547 */ /* 0x000ff0000b800000 */
[----:B------:R-:W-:Y:S02]  /*0e30*/  ULEA UR7, UR4, UR5, 0x2 ;  /* 0x0000000504077291 */ /* 0x000fe4000f8e10ff */
[----:B------:R-:W-:-:S07]  /*0e40*/  UIADD3 UR4, UPT, UPT, UR4, 0x4, URZ ;  /* 0x0000000404047890 */ /* 0x000fce000fffe0ff */
[----:B------:R-:W2:Y:S02]  /*0e50*/  LDS.128 R4, [UR7] ;  /* 0x00000007ff047984 */ /* 0x000ea40008000c00 */
[----:B--2---:R-:W-:-:S04]  /*0e60*/  FADD R4, R19, R4 ;  /* 0x0000000413047221 */ /* 0x004fc80000000000 */
[----:B------:R-:W-:-:S04]  /*0e70*/  FADD R5, R4, R5 ;  /* 0x0000000504057221 */ /* 0x000fc80000000000 */
[----:B------:R-:W-:-:S04]  /*0e80*/  FADD R6, R5, R6 ;  /* 0x0000000605067221 */ /* 0x000fc80000000000 */
[----:B------:R-:W-:-:S07]  /*0e90*/  FADD R19, R6, R7 ;  /* 0x0000000706137221 */ /* 0x000fce0000000000 */
.L_x_29:
[----:B------:R-:W-:Y:S05]  /*0ea0*/  BRA.U !UP1, `(.L_x_27) ;  /* 0x0000000109207547 */ /* 0x000fea000b800000 */
[----:B------:R-:W-:Y:S02]  /*0eb0*/  ULEA UR4, UR4, UR5, 0x2 ;  /* 0x0000000504047291 */ /* 0x000fe4000f8e10ff */
[----:B------:R-:W-:-:S12]  /*0ec0*/  UIADD3 UR6, UPT, UPT, -UR6, URZ, URZ ;  /* 0x000000ff06067290 */ /* 0x000fd8000fffe1ff */
.L_x_30:
[----:B------:R-:W2:Y:S01]  /*0ed0*/  LDS R0, [UR4] ;  /* 0x00000004ff007984 */ /* 0x000ea20008000800 */
[----:B------:R-:W-:Y:S02]  /*0ee0*/  UIADD3 UR6, UPT, UPT, UR6, 0x1, URZ ;  /* 0x0000000106067890 */ /* 0x000fe4000fffe0ff */
[----:B------:R-:W-:Y:S02]  /*0ef0*/  UIADD3 UR4, UPT, UPT, UR4, 0x4, URZ ;  /* 0x0000000404047890 */ /* 0x000fe4000fffe0ff */
[----:B------:R-:W-:Y:S01]  /*0f00*/  UISETP.NE.AND UP0, UPT, UR6, URZ, UPT ;  /* 0x000000ff0600728c */ /* 0x000fe2000bf05270 */
[----:B--2---:R-:W-:-:S08]  /*0f10*/  FADD R19, R0, R19 ;  /* 0x0000001300137221 */ /* 0x004fd00000000000 */
[----:B------:R-:W-:Y:S05]  /*0f20*/  BRA.U UP0, `(.L_x_30) ;  /* 0xfffffffd00e87547 */ /* 0x000fea000b83ffff */
.L_x_27:
[----:B------:R2:W-:Y:S02]  /*0f30*/  STS [UR5], R19 ;  /* 0x00000013ff007988 */ /* 0x0005e40008000805 */
.L_x_24:
[----:B------:R-:W-:Y:S05]  /*0f40*/  BSYNC.RECONVERGENT B0 ;  /* 0x0000000000007941 */ /* 0x000fea0003800200 */
.L_x_23:
[----:B------:R-:W-:Y:S01]  /*0f50*/  BAR.SYNC.DEFER_BLOCKING 0x0 ;  /* 0x0000000000007b1d */ /* 0x000fe20000010000 */
[----:B------:R-:W-:-:S13]  /*0f60*/  ISETP.GE.AND P0, PT, R2, R3, PT ;  /* 0x000000030200720c */ /* 0x000fda0003f06270 */
[----:B------:R-:W-:Y:S05]  /*0f70*/  @P0 EXIT ;  /* 0x000000000000094d */ /* 0x000fea0003800000 */
[----:B------:R-:W3:Y:S01]  /*0f80*/  LDC R9, c[0x0][0x388] ;  /* 0x0000e200ff097b82 */ /* 0x000ee20000000800 */
[----:B------:R-:W4:Y:S01]  /*0f90*/  LDS R3, [UR5] ;  /* 0x00000005ff037984 */ /* 0x000f220008000800 */
[----:B------:R-:W0:Y:S01]  /*0fa0*/  LDCU UR4, c[0x0][0x360] ;  /* 0x00006c00ff0477ac */ /* 0x000e220008000800 */
[----:B------:R-:W0:Y:S05]  /*0fb0*/  LDCU UR5, c[0x0][0x388] ;  /* 0x00007100ff0577ac */ /* 0x000e2a0008000800 */
[----:B------:R-:W0:Y:S02]  /*0fc0*/  LDC.64 R4, c[0x0][0x380] ;  /* 0x0000e000ff047b82 */ /* 0x000e240000000a00 */
.L_x_33:
[----:B---3--:R-:W-:-:S04]  /*0fd0*/  IMAD R7, R9, UR12, R2 ;  /* 0x0000000c09077c24 */ /* 0x008fc8000f8e0202 */
[----:B0-----:R-:W-:-:S05]  /*0fe0*/  IMAD.WIDE R6, R7, 0x4, R4 ;  /* 0x0000000407067825 */ /* 0x001fca00078e0204 */
[----:B------:R-:W3:Y:S01]  /*0ff0*/  LDG.E R11, desc[UR10][R6.64] ;  /* 0x0000000a060b7981 */ /* 0x000ee2000c1e1900 */
[----:B------:R-:W-:Y:S01]  /*1000*/  IMAD.MOV.U32 R0, RZ, RZ, 0x3bbb989d ;  /* 0x3bbb989dff007424 */ /* 0x000fe200078e00ff */
[----:B----4-:R-:W0:Y:S01]  /*1010*/  MUFU.RCP R10, R3 ;  /* 0x00000003000a7308 */ /* 0x010e220000001000 */
[----:B------:R-:W-:Y:S01]  /*1020*/  IMAD.MOV.U32 R13, RZ, RZ, 0x437c0000 ;  /* 0x437c0000ff0d7424 */ /* 0x000fe200078e00ff */
[----:B------:R-:W-:Y:S01]  /*1030*/  BSSY.RECONVERGENT B0, `(.L_x_31) ;  /* 0x0000014000007945 */ /* 0x000fe20003800200 */
[----:B---3--:R-:W-:-:S04]  /*1040*/  FADD R11, -R20, R11 ;  /* 0x0000000b140b7221 */ /* 0x008fc80000000100 */
[----:B------:R-:W-:-:S04]  /*1050*/  FFMA.SAT R0, R11, R0, 0.5 ;  /* 0x3f0000000b007423 */ /* 0x000fc80000002000 */
[----:B------:R-:W-:Y:S01]  /*1060*/  FFMA.RM R0, R0, R13, 12582913 ;  /* 0x4b40000100007423 */ /* 0x000fe2000000400d */
[----:B0-----:R-:W-:-:S03]  /*1070*/  FFMA R13, -R3, R10, 1 ;  /* 0x3f800000030d7423 */ /* 0x001fc6000000010a */
[C---:B------:R-:W-:Y:S01]  /*1080*/  FADD R8, R0.reuse, -12583039 ;  /* 0xcb40007f00087421 */ /* 0x040fe20000000000 */
[----:B------:R-:W-:Y:S02]  /*1090*/  IMAD.SHL.U32 R0, R0, 0x800000, RZ ;  /* 0x0080000000007824 */ /* 0x000fe400078e00ff */
[----:B------:R-:W-:Y:S01]  /*10a0*/  FFMA R13, R10, R13, R10 ;  /* 0x0000000d0a0d7223 */ /* 0x000fe2000000000a */
[----:B------:R-:W-:-:S04]  /*10b0*/  FFMA R8, R11, 1.4426950216293334961, -R8 ;  /* 0x3fb8aa3b0b087823 */ /* 0x000fc80000000808 */
[----:B------:R-:W-:-:S04]  /*10c0*/  FFMA R8, R11, 1.925963033500011079e-08, R8 ;  /* 0x32a570600b087823 */ /* 0x000fc80000000008 */
[----:B------:R-:W0:Y:S02]  /*10d0*/  MUFU.EX2 R11, R8 ;  /* 0x00000008000b7308 */ /* 0x000e240000000800 */
[----:B0-----:R-:W-:-:S06]  /*10e0*/  FMUL R0, R0, R11 ;  /* 0x0000000b00007220 */ /* 0x001fcc0000400000 */
[----:B------:R-:W0:Y:S01]  /*10f0*/  FCHK P0, R0, R3 ;  /* 0x0000000300007302 */ /* 0x000e220000000000 */
[----:B------:R-:W-:-:S04]  /*1100*/  FFMA R10, R0, R13, RZ ;  /* 0x0000000d000a7223 */ /* 0x000fc800000000ff */
[----:B------:R-:W-:-:S04]  /*1110*/  FFMA R11, -R3, R10, R0 ;  /* 0x0000000a030b7223 */ /* 0x000fc80000000100 */
[----:B------:R-:W-:Y:S01]  /*1120*/  FFMA R11, R13, R11, R10 ;  /* 0x0000000b0d0b7223 */ /* 0x000fe2000000000a */
[----:B0-----:R-:W-:Y:S06]  /*1130*/  @!P0 BRA `(.L_x_32) ;  /* 0x00000000000c8947 */ /* 0x001fec0003800000 */
[----:B------:R-:W-:-:S07]  /*1140*/  MOV R8, 0x1160 ;  /* 0x0000116000087802 */ /* 0x000fce0000000f00 */
[----:B-12---:R-:W-:Y:S05]  /*1150*/  CALL.REL.NOINC `($__internal_0_$__cuda_sm3x_div_rn_noftz_f32_slowpath) ;  /* 0x00000000001c7944 */ /* 0x006fea0003c00000 */
[----:B------:R-:W-:-:S07]  /*1160*/  IMAD.MOV.U32 R11, RZ, RZ, R0 ;  /* 0x000000ffff0b7224 */ /* 0x000fce00078e0000 */
.L_x_32:
[----:B------:R-:W-:Y:S05]  /*1170*/  BSYNC.RECONVERGENT B0 ;  /* 0x0000000000007941 */ /* 0x000fea0003800200 */
.L_x_31:
[----:B------:R0:W-:Y:S01]  /*1180*/  STG.E desc[UR10][R6.64], R11 ;  /* 0x0000000b06007986 */ /* 0x0001e2000c10190a */
[----:B------:R-:W-:-:S05]  /*1190*/  VIADD R2, R2, UR4 ;  /* 0x0000000402027c36 */ /* 0x000fca0008000000 */
[----:B------:R-:W-:-:S13]  /*11a0*/  ISETP.GE.AND P0, PT, R2, UR5, PT ;  /* 0x0000000502007c0c */ /* 0x000fda000bf06270 */
[----:B0-----:R-:W-:Y:S05]  /*11b0*/  @!P0 BRA `(.L_x_33) ;  /* 0xfffffffc00848947 */ /* 0x001fea000383ffff */
[----:B------:R-:W-:Y:S05]  /*11c0*/  EXIT ;  /* 0x000000000000794d */ /* 0x000fea0003800000 */
        .weak           $__internal_0_$__cuda_sm3x_div_rn_noftz_f32_slowpath
        .type           $__internal_0_$__cuda_sm3x_div_rn_noftz_f32_slowpath,@function
        .size           $__internal_0_$__cuda_sm3x_div_rn_noftz_f32_slowpath,(.L_x_89 - $__internal_0_$__cuda_sm3x_div_rn_noftz_f32_slowpath)
$__internal_0_$__cuda_sm3x_div_rn_noftz_f32_slowpath:
[--C-:B------:R-:W-:Y:S01]  /*11d0*/  SHF.R.U32.HI R11, RZ, 0x17, R3.reuse ;  /* 0x00000017ff0b7819 */ /* 0x100fe20000011603 */
[----:B------:R-:W-:Y:S01]  /*11e0*/  BSSY.RECONVERGENT B1, `(.L_x_34) ;  /* 0x0000064000017945 */ /* 0x000fe20003800200 */
[--C-:B------:R-:W-:Y:S01]  /*11f0*/  SHF.R.U32.HI R10, RZ, 0x17, R0.reuse ;  /* 0x00000017ff0a7819 */ /* 0x100fe20000011600 */
[----:B------:R-:W-:Y:S01]  /*1200*/  IMAD.MOV.U32 R12, RZ, RZ, R0 ;  /* 0x000000ffff0c7224 */ /* 0x000fe200078e0000 */
[----:B------:R-:W-:Y:S01]  /*1210*/  LOP3.LUT R11, R11, 0xff, RZ, 0xc0, !PT ;  /* 0x000000ff0b0b7812 */ /* 0x000fe200078ec0ff */
[----:B------:R-:W-:Y:S01]  /*1220*/  IMAD.MOV.U32 R13, RZ, RZ, R3 ;  /* 0x000000ffff0d7224 */ /* 0x000fe200078e0003 */
[----:B------:R-:W-:-:S03]  /*1230*/  LOP3.LUT R16, R10, 0xff, RZ, 0xc0, !PT ;  /* 0x000000ff0a107812 */ /* 0x000fc600078ec0ff */
[----:B------:R-:W-:Y:S02]  /*1240*/  VIADD R14, R11, 0xffffffff ;  /* 0xffffffff0b0e7836 */ /* 0x000fe40000000000 */
[----:B------:R-:W-:-:S03]  /*1250*/  VIADD R15, R16, 0xffffffff ;  /* 0xffffffff100f7836 */ /* 0x000fc60000000000 */
[----:B------:R-:W-:-:S04]  /*1260*/  ISETP.GT.U32.AND P0, PT, R14, 0xfd, PT ;  /* 0x000000fd0e00780c */ /* 0x000fc80003f04070 */
[----:B------:R-:W-:-:S13]  /*1270*/  ISETP.GT.U32.OR P0, PT, R15, 0xfd, P0 ;  /* 0x000000fd0f00780c */ /* 0x000fda0000704470 */
[----:B------:R-:W-:Y:S01]  /*1280*/  @!P0 IMAD.MOV.U32 R10, RZ, RZ, RZ ;  /* 0x000000ffff0a8224 */ /* 0x000fe200078e00ff */
[----:B------:R-:W-:Y:S06]  /*1290*/  @!P0 BRA `(.L_x_35) ;  /* 0x00000000005c8947 */ /* 0x000fec0003800000 */
[----:B------:R-:W-:Y:S02]  /*12a0*/  FSETP.GTU.FTZ.AND P1, PT, |R3|, +INF , PT ;  /* 0x7f8000000300780b */ /* 0x000fe40003f3c200 */
[----:B------:R-:W-:-:S04]  /*12b0*/  FSETP.GTU.FTZ.AND P0, PT, |R0|, +INF , PT ;  /* 0x7f8000000000780b */ /* 0x000fc80003f1c200 */
[----:B------:R-:W-:-:S13]  /*12c0*/  PLOP3.LUT P0, PT, P0, P1, PT, 0xf8, 0x8f ;  /* 0x00000000008f781c */ /* 0x000fda0000703f70 */
[----:B------:R-:W-:Y:S05]  /*12d0*/  @P0 BRA `(.L_x_36) ;  /* 0x00000004004c0947 */ /* 0x000fea0003800000 */
[----:B------:R-:W-:-:S13]  /*12e0*/  LOP3.LUT P0, RZ, R13, 0x7fffffff, R12, 0xc8, !PT ;  /* 0x7fffffff0dff7812 */ /* 0x000fda000780c80c */
[----:B------:R-:W-:Y:S05]  /*12f0*/  @!P0 BRA `(.L_x_37) ;  /* 0x00000004003c8947 */ /* 0x000fea0003800000 */
[C---:B------:R-:W-:Y:S02]  /*1300*/  FSETP.NEU.FTZ.AND P2, PT, |R0|.reuse, +INF , PT ;  /* 0x7f8000000000780b */ /* 0x040fe40003f5d200 */
[----:B------:R-:W-:Y:S02]  /*1310*/  FSETP.NEU.FTZ.AND P1, PT, |R3|, +INF , PT ;  /* 0x7f8000000300780b */ /* 0x000fe40003f3d200 */
[----:B------:R-:W-:-:S11]  /*1320*/  FSETP.NEU.FTZ.AND P0, PT, |R0|, +INF , PT ;  /* 0x7f8000000000780b */ /* 0x000fd60003f1d200 */
[----:B------:R-:W-:Y:S05]  /*1330*/  @!P1 BRA !P2, `(.L_x_37) ;  /* 0x00000004002c9947 */ /* 0x000fea0005000000 */
[----:B------:R-:W-:-:S04]  /*1340*/  LOP3.LUT P2, RZ, R12, 0x7fffffff, RZ, 0xc0, !PT ;  /* 0x7fffffff0cff7812 */ /* 0x000fc8000784c0ff */
[----:B------:R-:W-:-:S13]  /*1350*/  PLOP3.LUT P1, PT, P1, P2, PT, 0x2f, 0xf2 ;  /* 0x0000000000f2781c */ /* 0x000fda0000f24577 */
[----:B------:R-:W-:Y:S05]  /*1360*/  @P1 BRA `(.L_x_38) ;  /* 0x0000000400181947 */ /* 0x000fea0003800000 */
[----:B------:R-:W-:-:S04]  /*1370*/  LOP3.LUT P1, RZ, R13, 0x7fffffff, RZ, 0xc0, !PT ;  /* 0x7fffffff0dff7812 */ /* 0x000fc8000782c0ff */
[----:B------:R-:W-:-:S13]  /*1380*/  PLOP3.LUT P0, PT, P0, P1, PT, 0x2f, 0xf2 ;  /* 0x0000000000f2781c */ /* 0x000fda0000702577 */
[----:B------:R-:W-:Y:S05]  /*1390*/  @P0 BRA `(.L_x_39) ;  /* 0x0000000400000947 */ /* 0x000fea0003800000 */
[----:B------:R-:W-:Y:S02]  /*13a0*/  ISETP.GE.AND P0, PT, R15, RZ, PT ;  /* 0x000000ff0f00720c */ /* 0x000fe40003f06270 */
[----:B------:R-:W-:-:S11]  /*13b0*/  ISETP.GE.AND P1, PT, R14, RZ, PT ;  /* 0x000000ff0e00720c */ /* 0x000fd60003f26270 */
[----:B------:R-:W-:Y:S02]  /*13c0*/  @P0 IMAD.MOV.U32 R10, RZ, RZ, RZ ;  /* 0x000000ffff0a0224 */ /* 0x000fe400078e00ff */
[----:B------:R-:W-:Y:S01]  /*13d0*/  @!P0 FFMA R12, R0, 1.84467440737095516160e+19, RZ ;  /* 0x5f800000000c8823 */ /* 0x000fe200000000ff */
[----:B------:R-:W-:Y:S02]  /*13e0*/  @!P0 IMAD.MOV.U32 R10, RZ, RZ, -0x40 ;  /* 0xffffffc0ff0a8424 */ /* 0x000fe400078e00ff */
[----:B------:R-:W-:Y:S02]  /*13f0*/  @!P1 FFMA R13, R3, 1.84467440737095516160e+19, RZ ;  /* 0x5f800000030d9823 */ /* 0x000fe400000000ff */
[----:B------:R-:W-:-:S07]  /*1400*/  @!P1 VIADD R10, R10, 0x40 ;  /* 0x000000400a0a9836 */ /* 0x000fce0000000000 */
.L_x_35:
[----:B------:R-:W-:Y:S01]  /*1410*/  LEA R0, R11, 0xc0800000, 0x17 ;  /* 0xc08000000b007811 */ /* 0x000fe200078eb8ff */
[----:B------:R-:W-:Y:S04]  /*1420*/  BSSY.RECONVERGENT B2, `(.L_x_40) ;  /* 0x0000036000027945 */ /* 0x000fe80003800200 */
[----:B------:R-:W-:Y:S02]  /*1430*/  IMAD.IADD R14, R13, 0x1, -R0 ;  /* 0x000000010d0e7824 */ /* 0x000fe400078e0a00 */
[----:B------:R-:W-:Y:S02]  /*1440*/  VIADD R13, R16, 0xffffff81 ;  /* 0xffffff81100d7836 */ /* 0x000fe40000000000 */
[----:B------:R-:W0:Y:S01]  /*1450*/  MUFU.RCP R15, R14 ;  /* 0x0000000e000f7308 */ /* 0x000e220000001000 */
[----:B------:R-:W-:Y:S01]  /*1460*/  FADD.FTZ R17, -R14, -RZ ;  /* 0x800000ff0e117221 */ /* 0x000fe20000010100 */
[C---:B------:R-:W-:Y:S01]  /*1470*/  IMAD R0, R13.reuse, -0x800000, R12 ;  /* 0xff8000000d007824 */ /* 0x040fe200078e020c */
[----:B------:R-:W-:-:S05]  /*1480*/  IADD3 R13, PT, PT, R13, 0x7f, -R11 ;  /* 0x0000007f0d0d7810 */ /* 0x000fca0007ffe80b */
[----:B------:R-:W-:Y:S02]  /*1490*/  IMAD.IADD R13, R13, 0x1, R10 ;  /* 0x000000010d0d7824 */ /* 0x000fe400078e020a */
[----:B0-----:R-:W-:-:S04]  /*14a0*/  FFMA R16, R15, R17, 1 ;  /* 0x3f8000000f107423 */ /* 0x001fc80000000011 */
[----:B------:R-:W-:-:S04]  /*14b0*/  FFMA R19, R15, R16, R15 ;  /* 0x000000100f137223 */ /* 0x000fc8000000000f */
[----:B------:R-:W-:-:S04]  /*14c0*/  FFMA R12, R0, R19, RZ ;  /* 0x00000013000c7223 */ /* 0x000fc800000000ff */
[----:B------:R-:W-:-:S04]  /*14d0*/  FFMA R15, R17, R12, R0 ;  /* 0x0000000c110f7223 */ /* 0x000fc80000000000 */
[----:B------:R-:W-:-:S04]  /*14e0*/  FFMA R16, R19, R15, R12 ;  /* 0x0000000f13107223 */ /* 0x000fc8000000000c */
[----:B------:R-:W-:-:S04]  /*14f0*/  FFMA R17, R17, R16, R0 ;  /* 0x0000001011117223 */ /* 0x000fc80000000000 */
[----:B------:R-:W-:-:S05]  /*1500*/  FFMA R0, R19, R17, R16 ;  /* 0x0000001113007223 */ /* 0x000fca0000000010 */
[----:B------:R-:W-:-:S04]  /*1510*/  SHF.R.U32.HI R11, RZ, 0x17, R0 ;  /* 0x00000017ff0b7819 */ /* 0x000fc80000011600 */
[----:B------:R-:W-:-:S05]  /*1520*/  LOP3.LUT R11, R11, 0xff, RZ, 0xc0, !PT ;  /* 0x000000ff0b0b7812 */ /* 0x000fca00078ec0ff */
[----:B------:R-:W-:-:S04]  /*1530*/  IMAD.IADD R14, R11, 0x1, R13 ;  /* 0x000000010b0e7824 */ /* 0x000fc800078e020d */
[----:B------:R-:W-:-:S05]  /*1540*/  VIADD R10, R14, 0xffffffff ;  /* 0xffffffff0e0a7836 */ /* 0x000fca0000000000 */
[----:B------:R-:W-:-:S13]  /*1550*/  ISETP.GE.U32.AND P0, PT, R10, 0xfe, PT ;  /* 0x000000fe0a00780c */ /* 0x000fda0003f06070 */
[----:B------:R-:W-:Y:S05]  /*1560*/  @!P0 BRA `(.L_x_41) ;  /* 0x0000000000808947 */ /* 0x000fea0003800000 */
[----:B------:R-:W-:-:S13]  /*1570*/  ISETP.GT.AND P0, PT, R14, 0xfe, PT ;  /* 0x000000fe0e00780c */ /* 0x000fda0003f04270 */
[----:B------:R-:W-:Y:S05]  /*1580*/  @P0 BRA `(.L_x_42) ;  /* 0x00000000006c0947 */ /* 0x000fea0003800000 */
[----:B------:R-:W-:-:S13]  /*1590*/  ISETP.GE.AND P0, PT, R14, 0x1, PT ;  /* 0x000000010e00780c */ /* 0x000fda0003f06270 */
[----:B------:R-:W-:Y:S05]  /*15a0*/  @P0 BRA `(.L_x_43) ;  /* 0x0000000000740947 */ /* 0x000fea0003800000 */
[----:B------:R-:W-:Y:S02]  /*15b0*/  ISETP.GE.AND P0, PT, R14, -0x18, PT ;  /* 0xffffffe80e00780c */ /* 0x000fe40003f06270 */
[----:B------:R-:W-:-:S11]  /*15c0*/  LOP3.LUT R0, R0, 0x80000000, RZ, 0xc0, !PT ;  /* 0x8000000000007812 */ /* 0x000fd600078ec0ff */
[----:B------:R-:W-:Y:S05]  /*15d0*/  @!P0 BRA `(.L_x_43) ;  /* 0x0000000000688947 */ /* 0x000fea0003800000 */
[CCC-:B------:R-:W-:Y:S01]  /*15e0*/  FFMA.RZ R10, R19.reuse, R17.reuse, R16.reuse ;  /* 0x00000011130a7223 */ /* 0x1c0fe2000000c010 */
[C---:B------:R-:W-:Y:S02]  /*15f0*/  VIADD R13, R14.reuse, 0x20 ;  /* 0x000000200e0d7836 */ /* 0x040fe40000000000 */
[CCC-:B------:R-:W-:Y:S01]  /*1600*/  FFMA.RM R11, R19.reuse, R17.reuse, R16.reuse ;  /* 0x00000011130b7223 */ /* 0x1c0fe20000004010 */
[----:B------:R-:W-:Y:S02]  /*1610*/  ISETP.NE.AND P2, PT, R14, RZ, PT ;  /* 0x000000ff0e00720c */ /* 0x000fe40003f45270 */
[----:B------:R-:W-:Y:S01]  /*1620*/  LOP3.LUT R12, R10, 0x7fffff, RZ, 0xc0, !PT ;  /* 0x007fffff0a0c7812 */ /* 0x000fe200078ec0ff */
[----:B------:R-:W-:Y:S01]  /*1630*/  FFMA.RP R10, R19, R17, R16 ;  /* 0x00000011130a7223 */ /* 0x000fe20000008010 */
[----:B------:R-:W-:Y:S01]  /*1640*/  ISETP.NE.AND P1, PT, R14, RZ, PT ;  /* 0x000000ff0e00720c */ /* 0x000fe20003f25270 */
[----:B------:R-:W-:Y:S01]  /*1650*/  IMAD.MOV R14, RZ, RZ, -R14 ;  /* 0x000000ffff0e7224 */ /* 0x000fe200078e0a0e */
[----:B------:R-:W-:-:S02]  /*1660*/  LOP3.LUT R12, R12, 0x800000, RZ, 0xfc, !PT ;  /* 0x008000000c0c7812 */ /* 0x000fc400078efcff */
[----:B------:R-:W-:Y:S02]  /*1670*/  FSETP.NEU.FTZ.AND P0, PT, R10, R11, PT ;  /* 0x0000000b0a00720b */ /* 0x000fe40003f1d000 */
[----:B------:R-:W-:Y:S02]  /*1680*/  SHF.L.U32 R13, R12, R13, RZ ;  /* 0x0000000d0c0d7219 */ /* 0x000fe400000006ff */
[----:B------:R-:W-:Y:S02]  /*1690*/  SEL R11, R14, RZ, P2 ;  /* 0x000000ff0e0b7207 */ /* 0x000fe40001000000 */
[----:B------:R-:W-:Y:S02]  /*16a0*/  ISETP.NE.AND P1, PT, R13, RZ, P1 ;  /* 0x000000ff0d00720c */ /* 0x000fe40000f25270 */
[----:B------:R-:W-:Y:S02]  /*16b0*/  SHF.R.U32.HI R11, RZ, R11, R12 ;  /* 0x0000000bff0b7219 */ /* 0x000fe4000001160c */
[----:B------:R-:W-:-:S02]  /*16c0*/  PLOP3.LUT P0, PT, P0, P1, PT, 0xf8, 0x8f ;  /* 0x00000000008f781c */ /* 0x000fc40000703f70 */
[----:B------:R-:W-:Y:S02]  /*16d0*/  SHF.R.U32.HI R13, RZ, 0x1, R11 ;  /* 0x00000001ff0d7819 */ /* 0x000fe4000001160b */
[----:B------:R-:W-:-:S04]  /*16e0*/  SEL R10, RZ, 0x1, !P0 ;  /* 0x00000001ff0a7807 */ /* 0x000fc80004000000 */
[----:B------:R-:W-:-:S04]  /*16f0*/  LOP3.LUT R10, R10, 0x1, R13, 0xf8, !PT ;  /* 0x000000010a0a7812 */ /* 0x000fc800078ef80d */
[----:B------:R-:W-:-:S05]  /*1700*/  LOP3.LUT R10, R10, R11, RZ, 0xc0, !PT ;  /* 0x0000000b0a0a7212 */ /* 0x000fca00078ec0ff */
[----:B------:R-:W-:-:S05]  /*1710*/  IMAD.IADD R13, R13, 0x1, R10 ;  /* 0x000000010d0d7824 */ /* 0x000fca00078e020a */
[----:B------:R-:W-:Y:S01]  /*1720*/  LOP3.LUT R0, R13, R0, RZ, 0xfc, !PT ;  /* 0x000000000d007212 */ /* 0x000fe200078efcff */
[----:B------:R-:W-:Y:S06]  /*1730*/  BRA `(.L_x_43) ;  /* 0x0000000000107947 */ /* 0x000fec0003800000 */
.L_x_42:
[----:B------:R-:W-:-:S04]  /*1740*/  LOP3.LUT R0, R0, 0x80000000, RZ, 0xc0, !PT ;  /* 0x8000000000007812 */ /* 0x000fc800078ec0ff */
[----:B------:R-:W-:Y:S01]  /*1750*/  LOP3.LUT R0, R0, 0x7f800000, RZ, 0xfc, !PT ;  /* 0x7f80000000007812 */ /* 0x000fe200078efcff */
[----:B------:R-:W-:Y:S06]  /*1760*/  BRA `(.L_x_43) ;  /* 0x0000000000047947 */ /* 0x000fec0003800000 */
.L_x_41:
[----:B------:R-:W-:-:S07]  /*1770*/  IMAD R0, R13, 0x800000, R0 ;  /* 0x008000000d007824 */ /* 0x000fce00078e0200 */
.L_x_43:
[----:B------:R-:W-:Y:S05]  /*1780*/  BSYNC.RECONVERGENT B2 ;  /* 0x0000000000027941 */ /* 0x000fea0003800200 */
.L_x_40:
[----:B------:R-:W-:Y:S05]  /*1790*/  BRA `(.L_x_44) ;  /* 0x0000000000207947 */ /* 0x000fea0003800000 */
.L_x_39:
[----:B------:R-:W-:-:S04]  /*17a0*/  LOP3.LUT R0, R13, 0x80000000, R12, 0x48, !PT ;  /* 0x800000000d007812 */ /* 0x000fc800078e480c */
[----:B------:R-:W-:Y:S01]  /*17b0*/  LOP3.LUT R0, R0, 0x7f800000, RZ, 0xfc, !PT ;  /* 0x7f80000000007812 */ /* 0x000fe200078efcff */
[----:B------:R-:W-:Y:S06]  /*17c0*/  BRA `(.L_x_44) ;  /* 0x0000000000147947 */ /* 0x000fec0003800000 */
.L_x_38:
[----:B------:R-:W-:Y:S01]  /*17d0*/  LOP3.LUT R0, R13, 0x80000000, R12, 0x48, !PT ;  /* 0x800000000d007812 */ /* 0x000fe200078e480c */
[----:B------:R-:W-:Y:S06]  /*17e0*/  BRA `(.L_x_44) ;  /* 0x00000000000c7947 */ /* 0x000fec0003800000 */
.L_x_37:
[----:B------:R-:W0:Y:S01]  /*17f0*/  MUFU.RSQ R0, -QNAN ;  /* 0xffc0000000007908 */ /* 0x000e220000001400 */
[----:B------:R-:W-:Y:S05]  /*1800*/  BRA `(.L_x_44) ;  /* 0x0000000000047947 */ /* 0x000fea0003800000 */
.L_x_36:
[----:B------:R-:W-:-:S07]  /*1810*/  FADD.FTZ R0, R0, R3 ;  /* 0x0000000300007221 */ /* 0x000fce0000010000 */
.L_x_44:
[----:B------:R-:W-:Y:S05]  /*1820*/  BSYNC.RECONVERGENT B1 ;  /* 0x0000000000017941 */ /* 0x000fea0003800200 */
.L_x_34:
[----:B------:R-:W-:Y:S02]  /*1830*/  IMAD.MOV.U32 R10, RZ, RZ, R8 ;  /* 0x000000ffff0a7224 */ /* 0x000fe400078e0008 */
[----:B------:R-:W-:-:S04]  /*1840*/  IMAD.MOV.U32 R11, RZ, RZ, 0x0 ;  /* 0x00000000ff0b7424 */ /* 0x000fc800078e00ff */
[----:B0-----:R-:W-:Y:S05]  /*1850*/  RET.REL.NODEC R10 `(_Z20kernel_softmax_naivePfi) ;  /* 0xffffffe40ae87950 */ /* 0x001fea0003c3ffff */
.L_x_45:
        /* <DEDUP_REMOVED lines=10> */
.L_x_89:


//--------------------- .text._Z14kernel_softmaxPfi --------------------------
	.section	.text._Z14kernel_softmaxPfi,"ax",@progbits
	.align	128
        .global         _Z14kernel_softmaxPfi
        .type           _Z14kernel_softmaxPfi,@function
        .size           _Z14kernel_softmaxPfi,(.L_x_90 - _Z14kernel_softmaxPfi)
        .other          _Z14kernel_softmaxPfi,@"STO_CUDA_ENTRY STV_DEFAULT"
_Z14kernel_softmaxPfi:
.text._Z14kernel_softmaxPfi:
        /* <DEDUP_REMOVED lines=13> */
.L_x_48:
        /* <DEDUP_REMOVED lines=8> */
.L_x_47:
[----:B------:R-:W-:Y:S05]  /*0150*/  BSYNC.RECONVERGENT B0 ;  /* 0x0000000000007941 */ /* 0x000fea0003800200 */
.L_x_46:
[----:B------:R-:W0:Y:S01]  /*0160*/  S2UR UR5, SR_CgaCtaId ;  /* 0x00000000000579c3 */ /* 0x000e220000008800 */
[----:B------:R-:W-:-:S07]  /*0170*/  UMOV UR4, 0x400 ;  /* 0x0000040000047882 */ /* 0x000fce0000000000 */
[----:B------:R-:W1:Y:S01]  /*0180*/  LDC R9, c[0x0][0x360] ;  /* 0x0000d800ff097b82 */ /* 0x000e620000000800 */
[----:B0-----:R-:W-:-:S06]  /*0190*/  ULEA UR4, UR5, UR4, 0x18 ;  /* 0x0000000405047291 */ /* 0x001fcc000f8ec0ff */
[----:B------:R-:W-:Y:S02]  /*01a0*/  LEA R0, R2, UR4, 0x2 ;  /* 0x0000000402007c11 */ /* 0x000fe4000f8e10ff */
[----:B-1----:R-:W-:-:S03]  /*01b0*/  ISETP.GE.U32.AND P0, PT, R9, 0x42, PT ;  /* 0x000000420900780c */ /* 0x002fc60003f06070 */
[----:B------:R0:W-:Y:S01]  /*01c0*/  STS [R0], R3 ;  /* 0x0000000300007388 */ /* 0x0001e20000000800 */
[----:B------:R-:W-:Y:S09]  /*01d0*/  BAR.SYNC.DEFER_BLOCKING 0x0 ;  /* 0x0000000000007b1d */ /* 0x000ff20000010000 */
[----:B0-----:R-:W-:Y:S05]  /*01e0*/  @!P0 BRA `(.L_x_49) ;  /* 0x00000000003c8947 */ /* 0x001fea0003800000 */
[----:B------:R-:W-:-:S07]  /*01f0*/  IMAD.MOV.U32 R3, RZ, RZ, R9 ;  /* 0x000000ffff037224 */ /* 0x000fce00078e0009 */
.L_x_52:
[----:B------:R-:W-:Y:S01]  /*0200*/  MOV R6, R3 ;  /* 0x0000000300067202 */ /* 0x000fe20000000f00 */
[----:B------:R-:W-:Y:S01]  /*0210*/  BSSY.RECONVERGENT B0, `(.L_x_50) ;  /* 0x0000009000007945 */ /* 0x000fe20003800200 */
[----:B------:R-:W-:-:S04]  /*0220*/  SHF.R.U32.HI R3, RZ, 0x1, R3 ;  /* 0x00000001ff037819 */ /* 0x000fc80000011603 */
[----:B------:R-:W-:-:S13]  /*0230*/  ISETP.GE.U32.AND P0, PT, R2, R3, PT ;  /* 0x000000030200720c */ /* 0x000fda0003f06070 */
[----:B0-----:R-:W-:Y:S05]  /*0240*/  @P0 BRA `(.L_x_51) ;  /* 0x0000000000140947 */ /* 0x001fea0003800000 */
[----:B------:R-:W-:Y:S01]  /*0250*/  IMAD R4, R3, 0x4, R0 ;  /* 0x0000000403047824 */ /* 0x000fe200078e0200 */
[----:B------:R-:W-:Y:S05]  /*0260*/  LDS R5, [R0] ;  /* 0x0000000000057984 */ /* 0x000fea0000000800 */
[----:B------:R-:W0:Y:S02]  /*0270*/  LDS R4, [R4] ;  /* 0x0000000004047984 */ /* 0x000e240000000800 */
[----:B0-----:R-:W-:-:S13]  /*0280*/  FSETP.GT.AND P0, PT, R4, R5, PT ;  /* 0x000000050400720b */ /* 0x001fda0003f04000 */
[----:B------:R0:W-:Y:S02]  /*0290*/  @P0 STS [R0], R4 ;  /* 0x0000000400000388 */ /* 0x0001e40000000800 */
.L_x_51:
[----:B------:R-:W-:Y:S05]  /*02a0*/  BSYNC.RECONVERGENT B0 ;  /* 0x0000000000007941 */ /* 0x000fea0003800200 */
.L_x_50:
[----:B------:R-:W-:Y:S01]  /*02b0*/  BAR.SYNC.DEFER_BLOCKING 0x0 ;  /* 0x0000000000007b1d */ /* 0x000fe20000010000 */
[----:B------:R-:W-:-:S13]  /*02c0*/  ISETP.GT.U32.AND P0, PT, R6, 0x83, PT ;  /* 0x000000830600780c */ /* 0x000fda0003f04070 */
[----:B------:R-:W-:Y:S05]  /*02d0*/  @P0 BRA `(.L_x_52) ;  /* 0xfffffffc00c80947 */ /* 0x000fea000383ffff */
.L_x_49:
[----:B------:R-:W-:Y:S01]  /*02e0*/  ISETP.GT.U32.AND P0, PT, R2, 0x1f, PT ;  /* 0x0000001f0200780c */ /* 0x000fe20003f04070 */
[----:B------:R-:W-:-:S12]  /*02f0*/  BSSY.RECONVERGENT B0, `(.L_x_53) ;  /* 0x0000022000007945 */ /* 0x000fd80003800200 */
[----:B------:R-:W-:Y:S05]  /*0300*/  @P0 BRA `(.L_x_54) ;  /* 0x0000000000800947 */ /* 0x000fea0003800000 */
[----:B------:R-:W-:-:S13]  /*0310*/  ISETP.GE.U32.AND P0, PT, R9, 0x40, PT ;  /* 0x000000400900780c */ /* 0x000fda0003f06070 */
[----:B------:R-:W-:Y:S05]  /*0320*/  @!P0 BRA `(.L_x_55) ;  /* 0x0000000000148947 */ /* 0x000fea0003800000 */
[----:B------:R-:W-:Y:S04]  /*0330*/  LDS R3, [R0+0x80] ;  /* 0x0000800000037984 */ /* 0x000fe80000000800 */
[----:B0-----:R-:W0:Y:S02]  /*0340*/  LDS R4, [R0] ;  /* 0x0000000000047984 */ /* 0x001e240000000800 */
[----:B0-----:R-:W-:-:S13]  /*0350*/  FSETP.GT.AND P0, PT, R3, R4, PT ;  /* 0x000000040300720b */ /* 0x001fda0003f04000 */
[----:B------:R-:W0:Y:S04]  /*0360*/  @P0 LDS R3, [R0+0x80] ;  /* 0x0000800000030984 */ /* 0x000e280000000800 */
[----:B0-----:R1:W-:Y:S02]  /*0370*/  @P0 STS [R0], R3 ;  /* 0x0000000300000388 */ /* 0x0013e40000000800 */
.L_x_55:
[----:B-1----:R-:W-:Y:S04]  /*0380*/  LDS R3, [R0+0x40] ;  /* 0x0000400000037984 */ /* 0x002fe80000000800 */
[----:B0-----:R-:W0:Y:S02]  /*0390*/  LDS R4, [R0] ;  /* 0x0000000000047984 */ /* 0x001e240000000800 */
[----:B0-----:R-:W-:-:S13]  /*03a0*/  FSETP.GT.AND P0, PT, R3, R4, PT ;  /* 0x000000040300720b */ /* 0x001fda0003f04000 */
[----:B------:R-:W0:Y:S04]  /*03b0*/  @P0 LDS R3, [R0+0x40] ;  /* 0x0000400000030984 */ /* 0x000e280000000800 */
[----:B0-----:R-:W-:Y:S04]  /*03c0*/  @P0 STS [R0], R3 ;  /* 0x0000000300000388 */ /* 0x001fe80000000800 */
[----:B------:R-:W-:Y:S04]  /*03d0*/  LDS R4, [R0+0x20] ;  /* 0x0000200000047984 */ /* 0x000fe80000000800 */
[----:B------:R-:W0:Y:S02]  /*03e0*/  LDS R5, [R0] ;  /* 0x0000000000057984 */ /* 0x000e240000000800 */
        /* <DEDUP_REMOVED lines=17> */
[----:B0-----:R1:W-:Y:S02]  /*0500*/  @P0 STS [R0], R5 ;  /* 0x0000000500000388 */ /* 0x0013e40000000800 */
.L_x_54:
[----:B------:R-:W-:Y:S05]  /*0510*/  BSYNC.RECONVERGENT B0 ;  /* 0x0000000000007941 */ /* 0x000fea0003800200 */
.L_x_53:
[----:B------:R-:W2:Y:S01]  /*0520*/  LDC R15, c[0x0][0x388] ;  /* 0x0000e200ff0f7b82 */ /* 0x000ea20000000800 */
[----:B------:R-:W-:Y:S01]  /*0530*/  UMOV UR4, 0x400 ;  /* 0x0000040000047882 */ /* 0x000fe20000000000 */
[----:B------:R-:W-:Y:S06]  /*0540*/  BSSY.RECONVERGENT B0, `(.L_x_56) ;  /* 0x000001f000007945 */ /* 0x000fec0003800200 */
[----:B------:R-:W-:Y:S01]  /*0550*/  BAR.SYNC.DEFER_BLOCKING 0x0 ;  /* 0x0000000000007b1d */ /* 0x000fe20000010000 */
[----:B------:R-:W-:Y:S01]  /*0560*/  ISETP.GE.U32.AND P0, PT, R9, 0x42, PT ;  /* 0x000000420900780c */ /* 0x000fe20003f06070 */
[----:B------:R-:W-:Y:S01]  /*0570*/  IMAD.MOV.U32 R3, RZ, RZ, RZ ;  /* 0x000000ffff037224 */ /* 0x000fe200078e00ff */
[----:B------:R-:W-:-:S05]  /*0580*/  ISETP.GT.U32.AND P1, PT, R2, 0x1f, PT ;  /* 0x0000001f0200780c */ /* 0x000fca0003f24070 */
[----:B------:R-:W3:Y:S01]  /*0590*/  S2UR UR5, SR_CgaCtaId ;  /* 0x00000000000579c3 */ /* 0x000ee20000008800 */
[----:B--2---:R-:W-:Y:S01]  /*05a0*/  ISETP.GE.AND P2, PT, R2, R15, PT ;  /* 0x0000000f0200720c */ /* 0x004fe20003f46270 */
[----:B---3--:R-:W-:-:S09]  /*05b0*/  ULEA UR4, UR5, UR4, 0x18 ;  /* 0x0000000405047291 */ /* 0x008fd2000f8ec0ff */
[----:B------:R-:W2:Y:S01]  /*05c0*/  LDS R8, [UR4] ;  /* 0x00000004ff087984 */ /* 0x000ea20008000800 */
[----:B------:R-:W-:Y:S06]  /*05d0*/  BAR.SYNC.DEFER_BLOCKING 0x0 ;  /* 0x0000000000007b1d */ /* 0x000fec0000010000 */
[----:B------:R-:W-:Y:S05]  /*05e0*/  @P2 BRA `(.L_x_57) ;  /* 0x0000000000502947 */ /* 0x000fea0003800000 */
[----:B01----:R-:W0:Y:S01]  /*05f0*/  LDC.64 R4, c[0x0][0x380] ;  /* 0x0000e000ff047b82 */ /* 0x003e220000000a00 */
[----:B------:R-:W-:Y:S02]  /*0600*/  IMAD.MOV.U32 R3, RZ, RZ, RZ ;  /* 0x000000ffff037224 */ /* 0x000fe400078e00ff */
[----:B------:R-:W-:-:S07]  /*0610*/  IMAD.MOV.U32 R10, RZ, RZ, R2 ;  /* 0x000000ffff0a7224 */ /* 0x000fce00078e0002 */
.L_x_58:
[----:B------:R-:W-:-:S04]  /*0620*/  IMAD R7, R15, UR8, R10 ;  /* 0x000000080f077c24 */ /* 0x000fc8000f8e020a */
[----:B0-----:R-:W-:-:S06]  /*0630*/  IMAD.WIDE R6, R7, 0x4, R4 ;  /* 0x0000000407067825 */ /* 0x001fcc00078e0204 */
[----:B------:R-:W2:Y:S01]  /*0640*/  LDG.E R7, desc[UR6][R6.64] ;  /* 0x0000000606077981 */ /* 0x000ea2000c1e1900 */
[----:B------:R-:W-:Y:S02]  /*0650*/  HFMA2 R13, -RZ, RZ, 3.7421875, 0 ;  /* 0x437c0000ff0d7431 */ /* 0x000fe400000001ff */
[----:B------:R-:W-:Y:S02]  /*0660*/  IMAD.MOV.U32 R12, RZ, RZ, 0x3bbb989d ;  /* 0x3bbb989dff0c7424 */ /* 0x000fe400078e00ff */
[----:B------:R-:W-:-:S05]  /*0670*/  IMAD.IADD R10, R9, 0x1, R10 ;  /* 0x00000001090a7824 */ /* 0x000fca00078e020a */
[----:B------:R-:W-:Y:S01]  /*0680*/  ISETP.GE.AND P2, PT, R10, R15, PT ;  /* 0x0000000f0a00720c */ /* 0x000fe20003f46270 */
[----:B--2---:R-:W-:-:S04]  /*0690*/  FADD R11, -R8, R7 ;  /* 0x00000007080b7221 */ /* 0x004fc80000000100 */
        /* <DEDUP_REMOVED lines=9> */
.L_x_57:
[----:B------:R-:W-:Y:S05]  /*0730*/  BSYNC.RECONVERGENT B0 ;  /* 0x0000000000007941 */ /* 0x000fea0003800200 */
.L_x_56:
[----:B------:R3:W-:Y:S01]  /*0740*/  STS [R0], R3 ;  /* 0x0000000300007388 */ /* 0x0007e20000000800 */
[----:B------:R-:W-:Y:S06]  /*0750*/  BAR.SYNC.DEFER_BLOCKING 0x0 ;  /* 0x0000000000007b1d */ /* 0x000fec0000010000 */
[----:B------:R-:W-:Y:S05]  /*0760*/  @!P0 BRA `(.L_x_59) ;  /* 0x0000000000308947 */ /* 0x000fea0003800000 */
[----:B---3--:R-:W-:-:S07]  /*0770*/  IMAD.MOV.U32 R3, RZ, RZ, R9 ;  /* 0x000000ffff037224 */ /* 0x008fce00078e0009 */
.L_x_60:
[----:B------:R-:W-:-:S04]  /*0780*/  SHF.R.U32.HI R7, RZ, 0x1, R3 ;  /* 0x00000001ff077819 */ /* 0x000fc80000011603 */
[----:B------:R-:W-:-:S13]  /*0790*/  ISETP.GE.U32.AND P0, PT, R2, R7, PT ;  /* 0x000000070200720c */ /* 0x000fda0003f06070 */
[----:B0-----:R-:W-:Y:S01]  /*07a0*/  @!P0 IMAD R4, R7, 0x4, R0 ;  /* 0x0000000407048824 */ /* 0x001fe200078e0200 */
[----:B-1----:R-:W-:Y:S05]  /*07b0*/  @!P0 LDS R5, [R0] ;  /* 0x0000000000058984 */ /* 0x002fea0000000800 */
[----:B------:R-:W0:Y:S02]  /*07c0*/  @!P0 LDS R4, [R4] ;  /* 0x0000000004048984 */ /* 0x000e240000000800 */
[----:B0-----:R-:W-:-:S05]  /*07d0*/  @!P0 FADD R5, R4, R5 ;  /* 0x0000000504058221 */ /* 0x001fca0000000000 */
[----:B------:R4:W-:Y:S01]  /*07e0*/  @!P0 STS [R0], R5 ;  /* 0x0000000500008388 */ /* 0x0009e20000000800 */
[----:B------:R-:W-:Y:S01]  /*07f0*/  BAR.SYNC.DEFER_BLOCKING 0x0 ;  /* 0x0000000000007b1d */ /* 0x000fe20000010000 */
[----:B------:R-:W-:Y:S01]  /*0800*/  ISETP.GT.U32.AND P0, PT, R3, 0x83, PT ;  /* 0x000000830300780c */ /* 0x000fe20003f04070 */
[----:B------:R-:W-:-:S12]  /*0810*/  IMAD.MOV.U32 R3, RZ, RZ, R7 ;  /* 0x000000ffff037224 */ /* 0x000fd800078e0007 */
[----:B----4-:R-:W-:Y:S05]  /*0820*/  @P0 BRA `(.L_x_60) ;  /* 0xfffffffc00d40947 */ /* 0x010fea000383ffff */
.L_x_59:
[----:B------:R-:W-:Y:S04]  /*0830*/  BSSY.RECONVERGENT B0, `(.L_x_61) ;  /* 0x000001b000007945 */ /* 0x000fe80003800200 */
[----:B------:R-:W-:Y:S05]  /*0840*/  @P1 BRA `(.L_x_62) ;  /* 0x0000000000641947 */ /* 0x000fea0003800000 */
[----:B------:R-:W-:-:S13]  /*0850*/  ISETP.GE.U32.AND P0, PT, R9, 0x40, PT ;  /* 0x000000400900780c */ /* 0x000fda0003f06070 */
[----:B---3--:R-:W-:Y:S04]  /*0860*/  @P0 LDS R3, [R0+0x80] ;  /* 0x0000800000030984 */ /* 0x008fe80000000800 */
[----:B0-----:R-:W0:Y:S02]  /*0870*/  @P0 LDS R4, [R0] ;  /* 0x0000000000040984 */ /* 0x001e240000000800 */
[----:B0-----:R-:W-:-:S05]  /*0880*/  @P0 FADD R3, R3, R4 ;  /* 0x0000000403030221 */ /* 0x001fca0000000000 */
[----:B------:R-:W-:Y:S04]  /*0890*/  @P0 STS [R0], R3 ;  /* 0x0000000300000388 */ /* 0x000fe80000000800 */
[----:B------:R-:W-:Y:S04]  /*08a0*/  LDS R4, [R0+0x40] ;  /* 0x0000400000047984 */ /* 0x000fe80000000800 */
[----:B-1----:R-:W0:Y:S02]  /*08b0*/  LDS R5, [R0] ;  /* 0x0000000000057984 */ /* 0x002e240000000800 */
[----:B0-----:R-:W-:-:S05]  /*08c0*/  FADD R5, R4, R5 ;  /* 0x0000000504057221 */ /* 0x001fca0000000000 */
[----:B------:R-:W-:Y:S04]  /*08d0*/  STS [R0], R5 ;  /* 0x0000000500007388 */ /* 0x000fe80000000800 */
[----:B------:R-:W-:Y:S04]  /*08e0*/  LDS R4, [R0+0x20] ;  /* 0x0000200000047984 */ /* 0x000fe80000000800 */
[----:B------:R-:W0:Y:S02]  /*08f0*/  LDS R7, [R0] ;  /* 0x0000000000077984 */ /* 0x000e240000000800 */
        /* <DEDUP_REMOVED lines=13> */
[----:B------:R4:W-:Y:S02]  /*09d0*/  STS [R0], R5 ;  /* 0x0000000500007388 */ /* 0x0009e40000000800 */
.L_x_62:
[----:B------:R-:W-:Y:S05]  /*09e0*/  BSYNC.RECONVERGENT B0 ;  /* 0x0000000000007941 */ /* 0x000fea0003800200 */
.L_x_61:
[----:B------:R-:W5:Y:S08]  /*09f0*/  S2UR UR5, SR_CgaCtaId ;  /* 0x00000000000579c3 */ /* 0x000f700000008800 */
[----:B------:R-:W-:Y:S06]  /*0a00*/  BAR.SYNC.DEFER_BLOCKING 0x0 ;  /* 0x0000000000007b1d */ /* 0x000fec0000010000 */
[----:B------:R-:W-:-:S02]  /*0a10*/  UMOV UR4, 0x400 ;  /* 0x0000040000047882 */ /* 0x000fc40000000000 */
[----:B------:R-:W0:Y:S08]  /*0a20*/  LDC R11, c[0x0][0x388] ;  /* 0x0000e200ff0b7b82 */ /* 0x000e300000000800 */
[----:B------:R-:W0:Y:S01]  /*0a30*/  LDC.64 R6, c[0x0][0x380] ;  /* 0x0000e000ff067b82 */ /* 0x000e220000000a00 */
[----:B-----5:R-:W-:Y:S01]  /*0a40*/  ULEA UR4, UR5, UR4, 0x18 ;  /* 0x0000000405047291 */ /* 0x020fe2000f8ec0ff */
[----:B------:R-:W0:Y:S08]  /*0a50*/  LDCU UR5, c[0x0][0x388] ;  /* 0x00007100ff0577ac */ /* 0x000e300008000800 */
[----:B---3--:R-:W3:Y:S02]  /*0a60*/  LDS R3, [UR4] ;  /* 0x00000004ff037984 */ /* 0x008ee40008000800 */
[----:B------:R-:W5:Y:S01]  /*0a70*/  LDCU UR4, c[0x0][0x388] ;  /* 0x00007100ff0477ac */ /* 0x000f620008000800 */
[----:B------:R-:W-:Y:S01]  /*0a80*/  BAR.SYNC.DEFER_BLOCKING 0x0 ;  /* 0x0000000000007b1d */ /* 0x000fe20000010000 */
[----:B-----5:R-:W-:-:S13]  /*0a90*/  ISETP.GE.AND P0, PT, R2, UR4, PT ;  /* 0x0000000402007c0c */ /* 0x020fda000bf06270 */
[----:B0-----:R-:W-:Y:S05]  /*0aa0*/  @P0 EXIT ;  /* 0x000000000000094d */ /* 0x001fea0003800000 */
.L_x_65:
[----:B-1--4-:R-:W-:-:S04]  /*0ab0*/  IMAD R5, R11, UR8, R2 ;  /* 0x000000080b057c24 */ /* 0x012fc8000f8e0202 */
[----:B------:R-:W-:-:S05]  /*0ac0*/  IMAD.WIDE R4, R5, 0x4, R6 ;  /* 0x0000000405047825 */ /* 0x000fca00078e0206 */
[----:B------:R-:W2:Y:S01]  /*0ad0*/  LDG.E R13, desc[UR6][R4.64] ;  /* 0x00000006040d7981 */ /* 0x000ea2000c1e1900 */
[----:B------:R-:W-:Y:S01]  /*0ae0*/  MOV R0, 0x3bbb989d ;  /* 0x3bbb989d00007802 */ /* 0x000fe20000000f00 */
[----:B------:R-:W-:Y:S01]  /*0af0*/  IMAD.MOV.U32 R15, RZ, RZ, 0x437c0000 ;  /* 0x437c0000ff0f7424 */ /* 0x000fe200078e00ff */
[----:B---3--:R-:W0:Y:S01]  /*0b00*/  MUFU.RCP R12, R3 ;  /* 0x00000003000c7308 */ /* 0x008e220000001000 */
[----:B------:R-:W-:Y:S01]  /*0b10*/  BSSY.RECONVERGENT B0, `(.L_x_63) ;  /* 0x0000014000007945 */ /* 0x000fe20003800200 */
[----:B--2---:R-:W-:-:S04]  /*0b20*/  FADD R13, -R8, R13 ;  /* 0x0000000d080d7221 */ /* 0x004fc80000000100 */
        /* <DEDUP_REMOVED lines=16> */
[----:B------:R-:W-:Y:S05]  /*0c30*/  CALL.REL.NOINC `($__internal_1_$__cuda_sm3x_div_rn_noftz_f32_slowpath) ;  /* 0x00000000001c7944 */ /* 0x000fea0003c00000 */
[----:B------:R-:W-:-:S07]  /*0c40*/  IMAD.MOV.U32 R13, RZ, RZ, R0 ;  /* 0x000000ffff0d7224 */ /* 0x000fce00078e0000 */
.L_x_64:
[----:B------:R-:W-:Y:S05]  /*0c50*/  BSYNC.RECONVERGENT B0 ;  /* 0x0000000000007941 */ /* 0x000fea0003800200 */
.L_x_63:
[----:B------:R0:W-:Y:S01]  /*0c60*/  STG.E desc[UR6][R4.64], R13 ;  /* 0x0000000d04007986 */ /* 0x0001e2000c101906 */
[----:B------:R-:W-:-:S05]  /*0c70*/  IMAD.IADD R2, R9, 0x1, R2 ;  /* 0x0000000109027824 */ /* 0x000fca00078e0202 */
[----:B------:R-:W-:-:S13]  /*0c80*/  ISETP.GE.AND P0, PT, R2, UR5, PT ;  /* 0x0000000502007c0c */ /* 0x000fda000bf06270 */
[----:B0-----:R-:W-:Y:S05]  /*0c90*/  @!P0 BRA `(.L_x_65) ;  /* 0xfffffffc00848947 */ /* 0x001fea000383ffff */
[----:B------:R-:W-:Y:S05]  /*0ca0*/  EXIT ;  /* 0x000000000000794d */ /* 0x000fea0003800000 */
        .weak           $__internal_1_$__cuda_sm3x_div_rn_noftz_f32_slowpath
        .type           $__internal_1_$__cuda_sm3x_div_rn_noftz_f32_slowpath,@function
        .size           $__internal_1_$__cuda_sm3x_div_rn_noftz_f32_slowpath,(.L_x_90 - $__internal_1_$__cuda_sm3x_div_rn_noftz_f32_slowpath)
$__internal_1_$__cuda_sm3x_div_rn_noftz_f32_slowpath:
[--C-:B------:R-:W-:Y:S01]  /*0cb0*/  SHF.R.U32.HI R13, RZ, 0x17, R3.reuse ;  /* 0x00000017ff0d7819 */ /* 0x100fe20000011603 */
[----:B------:R-:W-:Y:S01]  /*0cc0*/  BSSY.RECONVERGENT B1, `(.L_x_66) ;  /* 0x0000064000017945 */ /* 0x000fe20003800200 */
[--C-:B------:R-:W-:Y:S01]  /*0cd0*/  SHF.R.U32.HI R12, RZ, 0x17, R0.reuse ;  /* 0x00000017ff0c7819 */ /* 0x100fe20000011600 */
[----:B------:R-:W-:Y:S01]  /*0ce0*/  IMAD.MOV.U32 R14, RZ, RZ, R0 ;  /* 0x000000ffff0e7224 */ /* 0x000fe200078e0000 */
[----:B------:R-:W-:Y:S01]  /*0cf0*/  LOP3.LUT R13, R13, 0xff, RZ, 0xc0, !PT ;  /* 0x000000ff0d0d7812 */ /* 0x000fe200078ec0ff */
[----:B------:R-:W-:Y:S01]  /*0d00*/  IMAD.MOV.U32 R15, RZ, RZ, R3 ;  /* 0x000000ffff0f7224 */ /* 0x000fe200078e0003 */
[----:B------:R-:W-:Y:S02]  /*0d10*/  LOP3.LUT R16, R12, 0xff, RZ, 0xc0, !PT ;  /* 0x000000ff0c107812 */ /* 0x000fe400078ec0ff */
[----:B------:R-:W-:-:S03]  /*0d20*/  IADD3 R17, PT, PT, R13, -0x1, RZ ;  /* 0xffffffff0d117810 */ /* 0x000fc60007ffe0ff */
[----:B------:R-:W-:Y:S01]  /*0d30*/  VIADD R18, R16, 0xffffffff ;  /* 0xffffffff10127836 */ /* 0x000fe20000000000 */
        /* <DEDUP_REMOVED lines=22> */
[----:B------:R-:W-:Y:S01]  /*0ea0*/  @P0 MOV R12, RZ ;  /* 0x000000ff000c0202 */ /* 0x000fe20000000f00 */
[----:B------:R-:W-:Y:S02]  /*0eb0*/  @!P0 IMAD.MOV.U32 R12, RZ, RZ, -0x40 ;  /* 0xffffffc0ff0c8424 */ /* 0x000fe400078e00ff */
[----:B------:R-:W-:Y:S01]  /*0ec0*/  @!P0 FFMA R14, R0, 1.84467440737095516160e+19, RZ ;  /* 0x5f800000000e8823 */ /* 0x000fe200000000ff */
[----:B------:R-:W-:Y:S01]  /*0ed0*/  @!P1 FFMA R15, R3, 1.84467440737095516160e+19, RZ ;  /* 0x5f800000030f9823 */ /* 0x000fe200000000ff */
[----:B------:R-:W-:-:S07]  /*0ee0*/  @!P1 VIADD R12, R12, 0x40 ;  /* 0x000000400c0c9836 */ /* 0x000fce0000000000 */
.L_x_67:
[----:B------:R-:W-:Y:S01]  /*0ef0*/  LEA R0, R13, 0xc0800000, 0x17 ;  /* 0xc08000000d007811 */ /* 0x000fe200078eb8ff */
[----:B------:R-:W-:Y:S01]  /*0f00*/  VIADD R16, R16, 0xffffff81 ;  /* 0xffffff8110107836 */ /* 0x000fe20000000000 */
[----:B------:R-:W-:Y:S03]  /*0f10*/  BSSY.RECONVERGENT B2, `(.L_x_72) ;  /* 0x0000035000027945 */ /* 0x000fe60003800200 */
[----:B------:R-:W-:Y:S02]  /*0f20*/  IMAD.IADD R17, R15, 0x1, -R0 ;  /* 0x000000010f117824 */ /* 0x000fe400078e0a00 */
[C---:B------:R-:W-:Y:S02]  /*0f30*/  IMAD R0, R16.reuse, -0x800000, R14 ;  /* 0xff80000010007824 */ /* 0x040fe400078e020e */
[----:B------:R0:W1:Y:S01]  /*0f40*/  MUFU.RCP R15, R17 ;  /* 0x00000011000f7308 */ /* 0x0000620000001000 */
[----:B------:R-:W-:Y:S01]  /*0f50*/  FADD.FTZ R19, -R17, -RZ ;  /* 0x800000ff11137221 */ /* 0x000fe20000010100 */
[----:B0-----:R-:W-:-:S04]  /*0f60*/  IADD3 R17, PT, PT, R16, 0x7f, -R13 ;  /* 0x0000007f10117810 */ /* 0x001fc80007ffe80d */
[----:B------:R-:W-:Y:S01]  /*0f70*/  IADD3 R17, PT, PT, R17, R12, RZ ;  /* 0x0000000c11117210 */ /* 0x000fe20007ffe0ff */
[----:B-1----:R-:W-:-:S04]  /*0f80*/  FFMA R18, R15, R19, 1 ;  /* 0x3f8000000f127423 */ /* 0x002fc80000000013 */
        /* <DEDUP_REMOVED lines=19> */
[CC--:B------:R-:W-:Y:S01]  /*10c0*/  FFMA.RZ R12, R15.reuse, R19.reuse, R18 ;  /* 0x000000130f0c7223 */ /* 0x0c0fe2000000c012 */
[C---:B------:R-:W-:Y:S01]  /*10d0*/  VIADD R14, R16.reuse, 0x20 ;  /* 0x00000020100e7836 */ /* 0x040fe20000000000 */
[C---:B------:R-:W-:Y:S02]  /*10e0*/  ISETP.NE.AND P2, PT, R16.reuse, RZ, PT ;  /* 0x000000ff1000720c */ /* 0x040fe40003f45270 */
[----:B------:R-:W-:Y:S01]  /*10f0*/  ISETP.NE.AND P1, PT, R16, RZ, PT ;  /* 0x000000ff1000720c */ /* 0x000fe20003f25270 */
[----:B------:R-:W-:Y:S01]  /*1100*/  IMAD.MOV R16, RZ, RZ, -R16 ;  /* 0x000000ffff107224 */ /* 0x000fe200078e0a10 */
[----:B------:R-:W-:Y:S01]  /*1110*/  LOP3.LUT R13, R12, 0x7fffff, RZ, 0xc0, !PT ;  /* 0x007fffff0c0d7812 */ /* 0x000fe200078ec0ff */
[CCC-:B------:R-:W-:Y:S01]  /*1120*/  FFMA.RP R12, R15.reuse, R19.reuse, R18.reuse ;  /* 0x000000130f0c7223 */ /* 0x1c0fe20000008012 */
[----:B------:R-:W-:Y:S02]  /*1130*/  FFMA.RM R15, R15, R19, R18 ;  /* 0x000000130f0f7223 */ /* 0x000fe40000004012 */
[----:B------:R-:W-:-:S03]  /*1140*/  LOP3.LUT R13, R13, 0x800000, RZ, 0xfc, !PT ;  /* 0x008000000d0d7812 */ /* 0x000fc600078efcff */
        /* <DEDUP_REMOVED lines=9> */
[----:B------:R-:W-:-:S04]  /*11e0*/  LOP3.LUT R13, R13, R12, RZ, 0xc0, !PT ;  /* 0x0000000c0d0d7212 */ /* 0x000fc800078ec0ff */
[----:B------:R-:W-:-:S04]  /*11f0*/  IADD3 R13, PT, PT, R14, R13, RZ ;  /* 0x0000000d0e0d7210 */ /* 0x000fc80007ffe0ff */
[----:B------:R-:W-:Y:S01]  /*1200*/  LOP3.LUT R0, R13, R0, RZ, 0xfc, !PT ;  /* 0x000000000d007212 */ /* 0x000fe200078efcff */
[----:B------:R-:W-:Y:S06]  /*1210*/  BRA `(.L_x_75) ;  /* 0x0000000000107947 */ /* 0x000fec0003800000 */
.L_x_74:
[----:B------:R-:W-:-:S04]  /*1220*/  LOP3.LUT R0, R0, 0x80000000, RZ, 0xc0, !PT ;  /* 0x8000000000007812 */ /* 0x000fc800078ec0ff */
[----:B------:R-:W-:Y:S01]  /*1230*/  LOP3.LUT R0, R0, 0x7f800000, RZ, 0xfc, !PT ;  /* 0x7f80000000007812 */ /* 0x000fe200078efcff */
[----:B------:R-:W-:Y:S06]  /*1240*/  BRA `(.L_x_75) ;  /* 0x0000000000047947 */ /* 0x000fec0003800000 */
.L_x_73:
[----:B------:R-:W-:-:S07]  /*1250*/  IMAD R0, R17, 0x800000, R0 ;  /* 0x0080000011007824 */ /* 0x000fce00078e0200 */
.L_x_75:
[----:B------:R-:W-:Y:S05]  /*1260*/  BSYNC.RECONVERGENT B2 ;  /* 0x0000000000027941 */ /* 0x000fea0003800200 */
.L_x_72:
[----:B------:R-:W-:Y:S05]  /*1270*/  BRA `(.L_x_76) ;  /* 0x0000000000207947 */ /* 0x000fea0003800000 */
.L_x_71:
[----:B------:R-:W-:-:S04]  /*1280*/  LOP3.LUT R0, R15, 0x80000000, R14, 0x48, !PT ;  /* 0x800000000f007812 */ /* 0x000fc800078e480e */
[----:B------:R-:W-:Y:S01]  /*1290*/  LOP3.LUT R0, R0, 0x7f800000, RZ, 0xfc, !PT ;  /* 0x7f80000000007812 */ /* 0x000fe200078efcff */
[----:B------:R-:W-:Y:S06]  /*12a0*/  BRA `(.L_x_76) ;  /* 0x0000000000147947 */ /* 0x000fec0003800000 */
.L_x_70:
[----:B------:R-:W-:Y:S01]  /*12b0*/  LOP3.LUT R0, R15, 0x80000000, R14, 0x48, !PT ;  /* 0x800000000f007812 */ /* 0x000fe200078e480e */
[----:B------:R-:W-:Y:S06]  /*12c0*/  BRA `(.L_x_76) ;  /* 0x00000000000c7947 */ /* 0x000fec0003800000 */
.L_x_69:
[----:B------:R-:W0:Y:S01]  /*12d0*/  MUFU.RSQ R0, -QNAN ;  /* 0xffc0000000007908 */ /* 0x000e220000001400 */
[----:B------:R-:W-:Y:S05]  /*12e0*/  BRA `(.L_x_76) ;  /* 0x0000000000047947 */ /* 0x000fea0003800000 */
.L_x_68:
[----:B------:R-:W-:-:S07]  /*12f0*/  FADD.FTZ R0, R0, R3 ;  /* 0x0000000300007221 */ /* 0x000fce0000010000 */
.L_x_76:
[----:B------:R-:W-:Y:S05]  /*1300*/  BSYNC.RECONVERGENT B1 ;  /* 0x0000000000017941 */ /* 0x000fea0003800200 */
.L_x_66:
[----:B------:R-:W-:Y:S02]  /*1310*/  IMAD.MOV.U32 R12, RZ, RZ, R10 ;  /* 0x000000ffff0c7224 */ /* 0x000fe400078e000a */
[----:B------:R-:W-:-:S04]  /*1320*/  IMAD.MOV.U32 R13, RZ, RZ, 0x0 ;  /* 0x00000000ff0d7424 */ /* 0x000fc800078e00ff */
[----:B0-----:R-:W-:Y:S05]  /*1330*/  RET.REL.NODEC R12 `(_Z14kernel_softmaxPfi) ;  /* 0xffffffec0c307950 */ /* 0x001fea0003c3ffff */
.L_x_77:
        /* <DEDUP_REMOVED lines=12> */
.L_x_90:


//--------------------- .text._Z10kernel_QKTPKfS0_Pfiif --------------------------
	.section	.text._Z10kernel_QKTPKfS0_Pfiif,"ax",@progbits
	.align	128
        .global         _Z10kernel_QKTPKfS0_Pfiif
        .type           _Z10kernel_QKTPKfS0_Pfiif,@function
        .size           _Z10kernel_QKTPKfS0_Pfiif,(.L_x_95 - _Z10kernel_QKTPKfS0_Pfiif)
        .other          _Z10kernel_QKTPKfS0_Pfiif,@"STO_CUDA_ENTRY STV_DEFAULT"
_Z10kernel_QKTPKfS0_Pfiif:
.text._Z10kernel_QKTPKfS0_Pfiif:
[----:B------:R-:W-:Y:S01]  /*0000*/  LDC R1, c[0x0][0x37c] ;  /* 0x0000df00ff017b82 */ /* 0x000fe20000000800 */
[----:B------:R-:W0:Y:S07]  /*0010*/  S2R R3, SR_TID.Y ;  /* 0x0000000000037919 */ /* 0x000e2e0000002200 */
[----:B------:R-:W0:Y:S01]  /*0020*/  LDC R0, c[0x0][0x364] ;  /* 0x0000d900ff007b82 */ /* 0x000e220000000800 */
[----:B------:R-:W1:Y:S01]  /*0030*/  LDCU UR11, c[0x0][0x398] ;  /* 0x00007300ff0b77ac */ /* 0x000e620008000800 */
[----:B------:R-:W2:Y:S06]  /*0040*/  S2R R2, SR_TID.X ;  /* 0x0000000000027919 */ /* 0x000eac0000002100 */
[----:B------:R-:W0:Y:S08]  /*0050*/  S2UR UR4, SR_CTAID.Y ;  /* 0x00000000000479c3 */ /* 0x000e300000002600 */
[----:B------:R-:W2:Y:S08]  /*0060*/  S2UR UR5, SR_CTAID.X ;  /* 0x00000000000579c3 */ /* 0x000eb00000002500 */
[----:B------:R-:W2:Y:S01]  /*0070*/  LDC R7, c[0x0][0x360] ;  /* 0x0000d800ff077b82 */ /* 0x000ea20000000800 */
[----:B0-----:R-:W-:-:S02]  /*0080*/  IMAD R0, R0, UR4, R3 ;  /* 0x0000000400007c24 */ /* 0x001fc4000f8e0203 */
[----:B--2---:R-:W-:-:S05]  /*0090*/  IMAD R7, R7, UR5, R2 ;  /* 0x0000000507077c24 */ /* 0x004fca000f8e0202 */
[----:B------:R-:W-:-:S04]  /*00a0*/  VIMNMX R2, PT, PT, R0, R7, !PT ;  /* 0x0000000700027248 */ /* 0x000fc80007fe0100 */
[----:B-1----:R-:W-:-:S13]  /*00b0*/  ISETP.GE.AND P0, PT, R2, UR11, PT ;  /* 0x0000000b02007c0c */ /* 0x002fda000bf06270 */
[----:B------:R-:W-:Y:S05]  /*00c0*/  @P0 EXIT ;  /* 0x000000000000094d */ /* 0x000fea0003800000 */
[----:B------:R-:W0:Y:S01]  /*00d0*/  LDCU UR7, c[0x0][0x39c] ;  /* 0x00007380ff0777ac */ /* 0x000e220008000800 */
[----:B------:R-:W-:Y:S01]  /*00e0*/  HFMA2 R14, -RZ, RZ, 0, 0 ;  /* 0x00000000ff0e7431 */ /* 0x000fe200000001ff */
[----:B------:R-:W1:Y:S01]  /*00f0*/  LDCU.64 UR12, c[0x0][0x358] ;  /* 0x00006b00ff0c77ac */ /* 0x000e620008000a00 */
[----:B0-----:R-:W-:-:S09]  /*0100*/  UISETP.GE.AND UP0, UPT, UR7, 0x1, UPT ;  /* 0x000000010700788c */ /* 0x001fd2000bf06270 */
[----:B-1----:R-:W-:Y:S05]  /*0110*/  BRA.U !UP0, `(.L_x_78) ;  /* 0x00000009089c7547 */ /* 0x002fea000b800000 */
[----:B------:R-:W-:Y:S02]  /*0120*/  UISETP.GE.U32.AND UP1, UPT, UR7, 0x10, UPT ;  /* 0x000000100700788c */ /* 0x000fe4000bf26070 */
[----:B------:R-:W-:Y:S01]  /*0130*/  IMAD R8, R0, UR7, RZ ;  /* 0x0000000700087c24 */ /* 0x000fe2000f8e02ff */
[----:B------:R-:W-:Y:S02]  /*0140*/  ULOP3.LUT UR10, UR7, 0xf, URZ, 0xc0, !UPT ;  /* 0x0000000f070a7892 */ /* 0x000fe4000f8ec0ff */
[----:B------:R-:W-:Y:S01]  /*0150*/  IMAD R9, R7, UR7, RZ ;  /* 0x0000000707097c24 */ /* 0x000fe2000f8e02ff */
[----:B------:R-:W-:Y:S01]  /*0160*/  MOV R14, RZ ;  /* 0x000000ff000e7202 */ /* 0x000fe20000000f00 */
[----:B------:R-:W-:Y:S01]  /*0170*/  UMOV UR4, URZ ;  /* 0x000000ff00047c82 */ /* 0x000fe20008000000 */
[----:B------:R-:W-:Y:S01]  /*0180*/  UISETP.NE.AND UP0, UPT, UR10, URZ, UPT ;  /* 0x000000ff0a00728c */ /* 0x000fe2000bf05270 */
[----:B------:R-:W-:Y:S10]  /*0190*/  BRA.U !UP1, `(.L_x_79) ;  /* 0x0000000509107547 */ /* 0x000ff4000b800000 */
[----:B------:R-:W0:Y:S01]  /*01a0*/  LDC.64 R2, c[0x0][0x380] ;  /* 0x0000e000ff027b82 */ /* 0x000e220000000a00 */
[----:B------:R-:W1:Y:S01]  /*01b0*/  LDCU.64 UR8, c[0x0][0x388] ;  /* 0x00007100ff0877ac */ /* 0x000e620008000a00 */
[----:B------:R-:W-:Y:S02]  /*01c0*/  MOV R14, RZ ;  /* 0x000000ff000e7202 */ /* 0x000fe40000000f00 */
[----:B------:R-:W-:Y:S01]  /*01d0*/  MOV R6, R9 ;  /* 0x0000000900067202 */ /* 0x000fe20000000f00 */
[----:B------:R-:W-:Y:S02]  /*01e0*/  ULOP3.LUT UR4, UR7, 0x7ffffff0, URZ, 0xc0, !UPT ;  /* 0x7ffffff007047892 */ /* 0x000fe4000f8ec0ff */
[----:B-1----:R-:W-:Y:S02]  /*01f0*/  UIADD3 UR5, UP1, UPT, UR8, 0x20, URZ ;  /* 0x0000002008057890 */ /* 0x002fe4000ff3e0ff */
[----:B------:R-:W-:Y:S02]  /*0200*/  UIADD3 UR8, UPT, UPT, -UR4, URZ, URZ ;  /* 0x000000ff04087290 */ /* 0x000fe4000fffe1ff */
[----:B------:R-:W-:Y:S01]  /*0210*/  UIADD3.X UR6, UPT, UPT, URZ, UR9, URZ, UP1, !UPT ;  /* 0x00000009ff067290 */ /* 0x000fe20008ffe4ff */
[----:B0-----:R-:W-:-:S03]  /*0220*/  IMAD.WIDE.U32 R2, R8, 0x4, R2 ;  /* 0x0000000408027825 */ /* 0x001fc600078e0002 */
[----:B------:R-:W-:-:S04]  /*0230*/  IADD3 R4, P0, PT, R2, 0x20, RZ ;  /* 0x0000002002047810 */ /* 0x000fc80007f1e0ff */
[----:B------:R-:W-:-:S09]  /*0240*/  IADD3.X R5, PT, PT, RZ, R3, RZ, P0, !PT ;  /* 0x00000003ff057210 */ /* 0x000fd200007fe4ff */
.L_x_80:
[----:B------:R-:W-:Y:S01]  /*0250*/  MOV R2, UR5 ;  /* 0x0000000500027c02 */ /* 0x000fe20008000f00 */
[----:B------:R-:W2:Y:S01]  /*0260*/  LDG.E R15, desc[UR12][R4.64+-0x20] ;  /* 0xffffe00c040f7981 */ /* 0x000ea2000c1e1900 */
[----:B------:R-:W-:-:S03]  /*0270*/  MOV R3, UR6 ;  /* 0x0000000600037c02 */ /* 0x000fc60008000f00 */
[----:B------:R-:W3:Y:S01]  /*0280*/  LDG.E R17, desc[UR12][R4.64+-0x1c] ;  /* 0xffffe40c04117981 */ /* 0x000ee2000c1e1900 */
[----:B------:R-:W-:-:S03]  /*0290*/  IMAD.WIDE R2, R6, 0x4, R2 ;  /* 0x0000000406027825 */ /* 0x000fc600078e0202 */
[----:B------:R-:W4:Y:S04]  /*02a0*/  LDG.E R19, desc[UR12][R4.64+-0x18] ;  /* 0xffffe80c04137981 */ /* 0x000f28000c1e1900 */
[----:B------:R-:W2:Y:S04]  /*02b0*/  LDG.E R16, desc[UR12][R2.64+-0x20] ;  /* 0xffffe00c02107981 */ /* 0x000ea8000c1e1900 */
[----:B------:R-:W3:Y:S04]  /*02c0*/  LDG.E R24, desc[UR12][R2.64+-0x1c] ;  /* 0xffffe40c02187981 */ /* 0x000ee8000c1e1900 */
[----:B------:R-:W4:Y:S04]  /*02d0*/  LDG.E R18, desc[UR12][R2.64+-0x18] ;  /* 0xffffe80c02127981 */ /* 0x000f28000c1e1900 */
[----:B------:R-:W5:Y:S04]  /*02e0*/  LDG.E R20, desc[UR12][R4.64+-0x14] ;  /* 0xffffec0c04147981 */ /* 0x000f68000c1e1900 */
        /* <DEDUP_REMOVED lines=8> */
[----:B------:R-:W5:Y:S01]  /*0370*/  LDG.E R26, desc[UR12][R4.64+0x1c] ;  /* 0x00001c0c041a7981 */ /* 0x000f62000c1e1900 */
[----:B--2---:R-:W-:-:S03]  /*0380*/  FFMA R16, R15, R16, R14 ;  /* 0x000000100f107223 */ /* 0x004fc6000000000e */
[----:B------:R-:W2:Y:S01]  /*0390*/  LDG.E R15, desc[UR12][R4.64+-0x4] ;  /* 0xfffffc0c040f7981 */ /* 0x000ea2000c1e1900 */
[----:B---3--:R-:W-:-:S03]  /*03a0*/  FFMA R24, R17, R24, R16 ;  /* 0x0000001811187223 */ /* 0x008fc60000000010 */
[----:B------:R-:W2:Y:S01]  /*03b0*/  LDG.E R14, desc[UR12][R2.64+-0x4] ;  /* 0xfffffc0c020e7981 */ /* 0x000ea2000c1e1900 */
[----:B----4-:R-:W-:-:S03]  /*03c0*/  FFMA R25, R19, R18, R24 ;  /* 0x0000001213197223 */ /* 0x010fc60000000018 */
[----:B------:R-:W3:Y:S04]  /*03d0*/  LDG.E R16, desc[UR12][R4.64] ;  /* 0x0000000c04107981 */ /* 0x000ee8000c1e1900 */
[----:B------:R-:W3:Y:S01]  /*03e0*/  LDG.E R17, desc[UR12][R2.64] ;  /* 0x0000000c02117981 */ /* 0x000ee2000c1e1900 */
[----:B-----5:R-:W-:-:S03]  /*03f0*/  FFMA R25, R20, R21, R25 ;  /* 0x0000001514197223 */ /* 0x020fc60000000019 */
[----:B------:R-:W4:Y:S04]  /*0400*/  LDG.E R18, desc[UR12][R4.64+0x4] ;  /* 0x0000040c04127981 */ /* 0x000f28000c1e1900 */
[----:B------:R-:W4:Y:S01]  /*0410*/  LDG.E R19, desc[UR12][R2.64+0x4] ;  /* 0x0000040c02137981 */ /* 0x000f22000c1e1900 */
[----:B------:R-:W-:-:S03]  /*0420*/  FFMA R25, R22, R23, R25 ;  /* 0x0000001716197223 */ /* 0x000fc60000000019 */
[----:B------:R-:W5:Y:S04]  /*0430*/  LDG.E R20, desc[UR12][R4.64+0x8] ;  /* 0x0000080c04147981 */ /* 0x000f68000c1e1900 */
[----:B------:R-:W5:Y:S01]  /*0440*/  LDG.E R21, desc[UR12][R2.64+0x8] ;  /* 0x0000080c02157981 */ /* 0x000f62000c1e1900 */
[----:B------:R-:W-:-:S03]  /*0450*/  FFMA R25, R10, R11, R25 ;  /* 0x0000000b0a197223 */ /* 0x000fc60000000019 */
[----:B------:R-:W5:Y:S04]  /*0460*/  LDG.E R22, desc[UR12][R4.64+0xc] ;  /* 0x00000c0c04167981 */ /* 0x000f68000c1e1900 */
[----:B------:R-:W5:Y:S04]  /*0470*/  LDG.E R23, desc[UR12][R2.64+0xc] ;  /* 0x00000c0c02177981 */ /* 0x000f68000c1e1900 */
[----:B------:R-:W5:Y:S01]  /*0480*/  LDG.E R10, desc[UR12][R4.64+0x10] ;  /* 0x0000100c040a7981 */ /* 0x000f62000c1e1900 */
[----:B------:R-:W-:-:S03]  /*0490*/  FFMA R28, R12, R13, R25 ;  /* 0x0000000d0c1c7223 */ /* 0x000fc60000000019 */
[----:B------:R-:W5:Y:S04]  /*04a0*/  LDG.E R11, desc[UR12][R2.64+0x10] ;  /* 0x0000100c020b7981 */ /* 0x000f68000c1e1900 */
[----:B------:R-:W5:Y:S04]  /*04b0*/  LDG.E R24, desc[UR12][R4.64+0x14] ;  /* 0x0000140c04187981 */ /* 0x000f68000c1e1900 */
[----:B------:R-:W5:Y:S04]  /*04c0*/  LDG.E R25, desc[UR12][R2.64+0x14] ;  /* 0x0000140c02197981 */ /* 0x000f68000c1e1900 */
[----:B------:R0:W5:Y:S04]  /*04d0*/  LDG.E R13, desc[UR12][R4.64+0x18] ;  /* 0x0000180c040d7981 */ /* 0x000168000c1e1900 */
[----:B------:R-:W5:Y:S01]  /*04e0*/  LDG.E R12, desc[UR12][R2.64+0x18] ;  /* 0x0000180c020c7981 */ /* 0x000f62000c1e1900 */
[----:B------:R-:W-:-:S04]  /*04f0*/  UIADD3 UR8, UPT, UPT, UR8, 0x10, URZ ;  /* 0x0000001008087890 */ /* 0x000fc8000fffe0ff */
[----:B------:R-:W-:Y:S01]  /*0500*/  UISETP.NE.AND UP1, UPT, UR8, URZ, UPT ;  /* 0x000000ff0800728c */ /* 0x000fe2000bf25270 */
[----:B0-----:R-:W-:Y:S02]  /*0510*/  IADD3 R4, P0, PT, R4, 0x40, RZ ;  /* 0x0000004004047810 */ /* 0x001fe40007f1e0ff */
[----:B------:R-:W-:Y:S02]  /*0520*/  IADD3 R6, PT, PT, R6, 0x10, RZ ;  /* 0x0000001006067810 */ /* 0x000fe40007ffe0ff */
[----:B------:R-:W-:Y:S01]  /*0530*/  IADD3.X R5, PT, PT, RZ, R5, RZ, P0, !PT ;  /* 0x00000005ff057210 */ /* 0x000fe200007fe4ff */
[----:B--2---:R-:W-:-:S04]  /*0540*/  FFMA R15, R15, R14, R28 ;  /* 0x0000000e0f0f7223 */ /* 0x004fc8000000001c */
[----:B---3--:R-:W-:-:S04]  /*0550*/  FFMA R15, R16, R17, R15 ;  /* 0x00000011100f7223 */ /* 0x008fc8000000000f */
[----:B----4-:R-:W-:-:S04]  /*0560*/  FFMA R15, R18, R19, R15 ;  /* 0x00000013120f7223 */ /* 0x010fc8000000000f */
[----:B-----5:R-:W-:-:S04]  /*0570*/  FFMA R15, R20, R21, R15 ;  /* 0x00000015140f7223 */ /* 0x020fc8000000000f */
[----:B------:R-:W-:-:S04]  /*0580*/  FFMA R15, R22, R23, R15 ;  /* 0x00000017160f7223 */ /* 0x000fc8000000000f */
[----:B------:R-:W-:-:S04]  /*0590*/  FFMA R11, R10, R11, R15 ;  /* 0x0000000b0a0b7223 */ /* 0x000fc8000000000f */
[----:B------:R-:W-:-:S04]  /*05a0*/  FFMA R24, R24, R25, R11 ;  /* 0x0000001918187223 */ /* 0x000fc8000000000b */
[----:B------:R-:W-:-:S04]  /*05b0*/  FFMA R13, R13, R12, R24 ;  /* 0x0000000c0d0d7223 */ /* 0x000fc80000000018 */
[----:B------:R-:W-:Y:S01]  /*05c0*/  FFMA R14, R26, R27, R13 ;  /* 0x0000001b1a0e7223 */ /* 0x000fe2000000000d */
[----:B------:R-:W-:Y:S06]  /*05d0*/  BRA.U UP1, `(.L_x_80) ;  /* 0xfffffffd011c7547 */ /* 0x000fec000b83ffff */
.L_x_79:
[----:B------:R-:W-:Y:S05]  /*05e0*/  BRA.U !UP0, `(.L_x_78) ;  /* 0x0000000508687547 */ /* 0x000fea000b800000 */
[----:B------:R-:W-:Y:S02]  /*05f0*/  UISETP.GE.U32.AND UP0, UPT, UR10, 0x8, UPT ;  /* 0x000000080a00788c */ /* 0x000fe4000bf06070 */
[----:B------:R-:W-:-:S04]  /*0600*/  ULOP3.LUT UR6, UR7, 0x7, URZ, 0xc0, !UPT ;  /* 0x0000000707067892 */ /* 0x000fc8000f8ec0ff */
[----:B------:R-:W-:-:S03]  /*0610*/  UISETP.NE.AND UP1, UPT, UR6, URZ, UPT ;  /* 0x000000ff0600728c */ /* 0x000fc6000bf25270 */
[----:B------:R-:W-:Y:S08]  /*0620*/  BRA.U !UP0, `(.L_x_81) ;  /* 0x0000000108907547 */ /* 0x000ff0000b800000 */
[----:B------:R-:W0:Y:S01]  /*0630*/  LDC.64 R10, c[0x0][0x380] ;  /* 0x0000e000ff0a7b82 */ /* 0x000e220000000a00 */
[----:B------:R-:W1:Y:S01]  /*0640*/  LDCU.64 UR8, c[0x0][0x380] ;  /* 0x00007000ff0877ac */ /* 0x000e620008000a00 */
[C---:B------:R-:W-:Y:S02]  /*0650*/  IADD3 R3, PT, PT, R8.reuse, UR4, RZ ;  /* 0x0000000408037c10 */ /* 0x040fe4000fffe0ff */
[----:B------:R-:W-:Y:S02]  /*0660*/  IADD3 R6, P0, PT, R8, UR4, RZ ;  /* 0x0000000408067c10 */ /* 0x000fe4000ff1e0ff */
[----:B------:R-:W-:Y:S02]  /*0670*/  IADD3 R13, PT, PT, R9, UR4, RZ ;  /* 0x00000004090d7c10 */ /* 0x000fe4000fffe0ff */
[----:B------:R-:W2:Y:S01]  /*0680*/  LDC.64 R4, c[0x0][0x388] ;  /* 0x0000e200ff047b82 */ /* 0x000ea20000000a00 */
[----:B0-----:R-:W-:Y:S01]  /*0690*/  IMAD.WIDE.U32 R10, R3, 0x4, R10 ;  /* 0x00000004030a7825 */ /* 0x001fe200078e000a */
[----:B------:R-:W-:-:S02]  /*06a0*/  IADD3.X R3, PT, PT, RZ, RZ, RZ, P0, !PT ;  /* 0x000000ffff037210 */ /* 0x000fc400007fe4ff */
[C---:B-1----:R-:W-:Y:S02]  /*06b0*/  LEA R2, P0, R6.reuse, UR8, 0x2 ;  /* 0x0000000806027c11 */ /* 0x042fe4000f8010ff */
[----:B------:R-:W3:Y:S02]  /*06c0*/  LDG.E R15, desc[UR12][R10.64] ;  /* 0x0000000c0a0f7981 */ /* 0x000ee4000c1e1900 */
[----:B------:R-:W-:Y:S01]  /*06d0*/  LEA.HI.X R3, R6, UR9, R3, 0x2, P0 ;  /* 0x0000000906037c11 */ /* 0x000fe200080f1403 */
[----:B--2---:R-:W-:-:S04]  /*06e0*/  IMAD.WIDE R4, R13, 0x4, R4 ;  /* 0x000000040d047825 */ /* 0x004fc800078e0204 */
[----:B------:R-:W2:Y:S04]  /*06f0*/  LDG.E R18, desc[UR12][R2.64+0x4] ;  /* 0x0000040c02127981 */ /* 0x000ea8000c1e1900 */
[----:B------:R-:W3:Y:S04]  /*0700*/  LDG.E R16, desc[UR12][R4.64] ;  /* 0x0000000c04107981 */ /* 0x000ee8000c1e1900 */
[----:B------:R-:W2:Y:S04]  /*0710*/  LDG.E R17, desc[UR12][R4.64+0x4] ;  /* 0x0000040c04117981 */ /* 0x000ea8000c1e1900 */
[----:B------:R-:W4:Y:S04]  /*0720*/  LDG.E R19, desc[UR12][R4.64+0x8] ;  /* 0x0000080c04137981 */ /* 0x000f28000c1e1900 */
        /* <DEDUP_REMOVED lines=11> */
[----:B------:R-:W-:Y:S01]  /*07e0*/  UIADD3 UR4, UPT, UPT, UR4, 0x8, URZ ;  /* 0x0000000804047890 */ /* 0x000fe2000fffe0ff */
[----:B---3--:R-:W-:-:S04]  /*07f0*/  FFMA R15, R15, R16, R14 ;  /* 0x000000100f0f7223 */ /* 0x008fc8000000000e */
[----:B--2---:R-:W-:-:S04]  /*0800*/  FFMA R15, R18, R17, R15 ;  /* 0x00000011120f7223 */ /* 0x004fc8000000000f */
[----:B----4-:R-:W-:-:S04]  /*0810*/  FFMA R15, R20, R19, R15 ;  /* 0x00000013140f7223 */ /* 0x010fc8000000000f */
[----:B-----5:R-:W-:-:S04]  /*0820*/  FFMA R15, R22, R21, R15 ;  /* 0x00000015160f7223 */ /* 0x020fc8000000000f */
[----:B------:R-:W-:-:S04]  /*0830*/  FFMA R15, R24, R23, R15 ;  /* 0x00000017180f7223 */ /* 0x000fc8000000000f */
[----:B------:R-:W-:-:S04]  /*0840*/  FFMA R13, R12, R13, R15 ;  /* 0x0000000d0c0d7223 */ /* 0x000fc8000000000f */
[----:B------:R-:W-:-:S04]  /*0850*/  FFMA R11, R6, R11, R13 ;  /* 0x0000000b060b7223 */ /* 0x000fc8000000000d */
[----:B------:R-:W-:-:S07]  /*0860*/  FFMA R14, R10, R25, R11 ;  /* 0x000000190a0e7223 */ /* 0x000fce000000000b */
.L_x_81:
        /* <DEDUP_REMOVED lines=13> */
[----:B-1----:R-:W-:-:S03]  /*0940*/  LEA R2, P0, R6, UR6, 0x2 ;  /* 0x0000000606027c11 */ /* 0x002fc6000f8010ff */
[----:B------:R-:W3:Y:S01]  /*0950*/  LDG.E R11, desc[UR12][R10.64] ;  /* 0x0000000c0a0b7981 */ /* 0x000ee2000c1e1900 */
        /* <DEDUP_REMOVED lines=8> */
[----:B------:R-:W5:Y:S01]  /*09e0*/  LDG.E R18, desc[UR12][R4.64+0xc] ;  /* 0x00000c0c04127981 */ /* 0x000f62000c1e1900 */
[----:B------:R-:W-:Y:S01]  /*09f0*/  UIADD3 UR4, UPT, UPT, UR4, 0x4, URZ ;  /* 0x0000000404047890 */ /* 0x000fe2000fffe0ff */
[----:B---3--:R-:W-:-:S04]  /*0a00*/  FFMA R6, R11, R6, R14 ;  /* 0x000000060b067223 */ /* 0x008fc8000000000e */
[----:B--2---:R-:W-:-:S04]  /*0a10*/  FFMA R6, R13, R12, R6 ;  /* 0x0000000c0d067223 */ /* 0x004fc80000000006 */
[----:B----4-:R-:W-:-:S04]  /*0a20*/  FFMA R6, R15, R16, R6 ;  /* 0x000000100f067223 */ /* 0x010fc80000000006 */
[----:B-----5:R-:W-:-:S07]  /*0a30*/  FFMA R14, R17, R18, R6 ;  /* 0x00000012110e7223 */ /* 0x020fce0000000006 */
.L_x_82:
[----:B------:R-:W-:Y:S05]  /*0a40*/  BRA.U !UP1, `(.L_x_78) ;  /* 0x0000000109507547 */ /* 0x000fea000b800000 */
[----:B------:R-:W0:Y:S01]  /*0a50*/  LDC.64 R4, c[0x0][0x380] ;  /* 0x0000e000ff047b82 */ /* 0x000e220000000a00 */
[----:B------:R-:W-:Y:S01]  /*0a60*/  IADD3 R11, PT, PT, R8, UR4, RZ ;  /* 0x00000004080b7c10 */ /* 0x000fe2000fffe0ff */
[----:B------:R-:W-:-:S06]  /*0a70*/  UIADD3 UR5, UPT, UPT, -UR5, URZ, URZ ;  /* 0x000000ff05057290 */ /* 0x000fcc000fffe1ff */
[----:B------:R-:W1:Y:S01]  /*0a80*/  LDC.64 R2, c[0x0][0x388] ;  /* 0x0000e200ff027b82 */ /* 0x000e620000000a00 */
[----:B0-----:R-:W-:Y:S01]  /*0a90*/  IMAD.WIDE.U32 R4, R11, 0x4, R4 ;  /* 0x000000040b047825 */ /* 0x001fe200078e0004 */
[----:B------:R-:W-:Y:S02]  /*0aa0*/  IADD3 R11, PT, PT, R9, UR4, RZ ;  /* 0x00000004090b7c10 */ /* 0x000fe4000fffe0ff */
[----:B------:R-:W-:Y:S02]  /*0ab0*/  MOV R6, R4 ;  /* 0x0000000400067202 */ /* 0x000fe40000000f00 */
[----:B------:R-:W-:-:S07]  /*0ac0*/  MOV R13, R5 ;  /* 0x00000005000d7202 */ /* 0x000fce0000000f00 */
.L_x_83:
[----:B-1----:R-:W-:Y:S01]  /*0ad0*/  IMAD.WIDE R4, R11, 0x4, R2 ;  /* 0x000000040b047825 */ /* 0x002fe200078e0202 */
[----:B------:R-:W-:Y:S02]  /*0ae0*/  MOV R9, R13 ;  /* 0x0000000d00097202 */ /* 0x000fe40000000f00 */
[----:B------:R-:W-:-:S03]  /*0af0*/  MOV R8, R6 ;  /* 0x0000000600087202 */ /* 0x000fc60000000f00 */
[----:B------:R-:W2:Y:S04]  /*0b00*/  LDG.E R4, desc[UR12][R4.64] ;  /* 0x0000000c04047981 */ /* 0x000ea8000c1e1900 */
[----:B------:R-:W2:Y:S01]  /*0b10*/  LDG.E R9, desc[UR12][R8.64] ;  /* 0x0000000c08097981 */ /* 0x000ea2000c1e1900 */
[----:B------:R-:W-:Y:S01]  /*0b20*/  UIADD3 UR5, UPT, UPT, UR5, 0x1, URZ ;  /* 0x0000000105057890 */ /* 0x000fe2000fffe0ff */
[----:B------:R-:W-:Y:S02]  /*0b30*/  IADD3 R6, P0, PT, R6, 0x4, RZ ;  /* 0x0000000406067810 */ /* 0x000fe40007f1e0ff */
[----:B------:R-:W-:Y:S01]  /*0b40*/  IADD3 R11, PT, PT, R11, 0x1, RZ ;  /* 0x000000010b0b7810 */ /* 0x000fe20007ffe0ff */
[----:B------:R-:W-:Y:S01]  /*0b50*/  UISETP.NE.AND UP0, UPT, UR5, URZ, UPT ;  /* 0x000000ff0500728c */ /* 0x000fe2000bf05270 */
[----:B------:R-:W-:Y:S01]  /*0b60*/  IADD3.X R13, PT, PT, RZ, R13, RZ, P0, !PT ;  /* 0x0000000dff0d7210 */ /* 0x000fe200007fe4ff */
[----:B--2---:R-:W-:-:S07]  /*0b70*/  FFMA R14, R9, R4, R14 ;  /* 0x00000004090e7223 */ /* 0x004fce000000000e */
[----:B------:R-:W-:Y:S05]  /*0b80*/  BRA.U UP0, `(.L_x_83) ;  /* 0xfffffffd00d07547 */ /* 0x000fea000b83ffff */
.L_x_78:
[----:B------:R-:W0:Y:S01]  /*0b90*/  LDC.64 R2, c[0x0][0x390] ;  /* 0x0000e400ff027b82 */ /* 0x000e220000000a00 */
[----:B------:R-:W1:Y:S01]  /*0ba0*/  LDCU UR4, c[0x0][0x3a0] ;  /* 0x00007400ff0477ac */ /* 0x000e620008000800 */
[----:B------:R-:W-:Y:S02]  /*0bb0*/  IMAD R7, R0, UR11, R7 ;  /* 0x0000000b00077c24 */ /* 0x000fe4000f8e0207 */
[----:B-1----:R-:W-:Y:S02]  /*0bc0*/  FMUL R5, R14, UR4 ;  /* 0x000000040e057c20 */ /* 0x002fe40008400000 */
[----:B0-----:R-:W-:-:S05]  /*0bd0*/  IMAD.WIDE R2, R7, 0x4, R2 ;  /* 0x0000000407027825 */ /* 0x001fca00078e0202 */
[----:B------:R-:W-:Y:S01]  /*0be0*/  STG.E desc[UR12][R2.64], R5 ;  /* 0x0000000502007986 */ /* 0x000fe2000c10190c */
[----:B------:R-:W-:Y:S05]  /*0bf0*/  EXIT ;  /* 0x000000000000794d */ /* 0x000fea0003800000 */
.L_x_84:
        /* <DEDUP_REMOVED lines=16> */
.L_x_95:


//--------------------- .text._Z16kernel_QKT_tiledPKfS0_Pfiif --------------------------
	.section	.text._Z16kernel_QKT_tiledPKfS0_Pfiif,"ax",@progbits
	.align	128
        .global         _Z16kernel_QKT_tiledPKfS0_Pfiif
        .type           _Z16kernel_QKT_tiledPKfS0_Pfiif,@function
        .size           _Z16kernel_QKT_tiledPKfS0_Pfiif,(.L_x_96 - _Z16kernel_QKT_tiledPKfS0_Pfiif)
        .other          _Z16kernel_QKT_tiledPKfS0_Pfiif,@"STO_CUDA_ENTRY STV_DEFAULT"
_Z16kernel_QKT_tiledPKfS0_Pfiif:
.text._Z16kernel_QKT_tiledPKfS0_Pfiif:
[----:B------:R-:W-:Y:S01]  /*0000*/  LDC R1, c[0x0][0x37c] ;  /* 0x0000df00ff017b82 */ /* 0x000fe20000000800 */
[----:B------:R-:W0:Y:S01]  /*0010*/  S2R R7, SR_CTAID.Y ;  /* 0x0000000000077919 */ /* 0x000e220000002600 */
[----:B------:R-:W1:Y:S01]  /*0020*/  LDCU UR7, c[0x0][0x39c] ;  /* 0x00007380ff0777ac */ /* 0x000e620008000800 */
[----:B------:R-:W-:Y:S01]  /*0030*/  IMAD.MOV.U32 R3, RZ, RZ, RZ ;  /* 0x000000ffff037224 */ /* 0x000fe200078e00ff */
[----:B------:R-:W0:Y:S01]  /*0040*/  S2R R0, SR_TID.Y ;  /* 0x0000000000007919 */ /* 0x000e220000002200 */
[----:B------:R-:W2:Y:S01]  /*0050*/  LDCU.64 UR10, c[0x0][0x358] ;  /* 0x00006b00ff0a77ac */ /* 0x000ea20008000a00 */
[----:B------:R-:W3:Y:S01]  /*0060*/  S2R R5, SR_CTAID.X ;  /* 0x0000000000057919 */ /* 0x000ee20000002500 */
[----:B------:R-:W3:Y:S01]  /*0070*/  S2R R2, SR_TID.X ;  /* 0x0000000000027919 */ /* 0x000ee20000002100 */
[----:B-1----:R-:W-:Y:S01]  /*0080*/  UISETP.GE.AND UP0, UPT, UR7, 0x1, UPT ;  /* 0x000000010700788c */ /* 0x002fe2000bf06270 */
[----:B0-----:R-:W-:Y:S01]  /*0090*/  IMAD R4, R7, 0x8, R0 ;  /* 0x0000000807047824 */ /* 0x001fe200078e0200 */
[----:B---3--:R-:W-:-:S07]  /*00a0*/  LEA R5, R5, R2, 0x3 ;  /* 0x0000000205057211 */ /* 0x008fce00078e18ff */
[----:B--2---:R-:W-:Y:S05]  /*00b0*/  BRA.U !UP0, `(.L_x_85) ;  /* 0x0000000d08647547 */ /* 0x004fea000b800000 */
[----:B------:R-:W0:Y:S01]  /*00c0*/  S2UR UR6, SR_CgaCtaId ;  /* 0x00000000000679c3 */ /* 0x000e220000008800 */
[----:B------:R-:W-:Y:S01]  /*00d0*/  UMOV UR4, 0x400 ;  /* 0x0000040000047882 */ /* 0x000fe20000000000 */
[----:B------:R-:W-:Y:S02]  /*00e0*/  UISETP.GE.U32.AND UP0, UPT, UR7, 0x9, UPT ;  /* 0x000000090700788c */ /* 0x000fe4000bf06070 */
[----:B------:R-:W-:Y:S01]  /*00f0*/  IMAD R7, R4, UR7, RZ ;  /* 0x0000000704077c24 */ /* 0x000fe2000f8e02ff */
[----:B------:R-:W-:Y:S01]  /*0100*/  UIADD3 UR5, UPT, UPT, UR4, 0x100, URZ ;  /* 0x0000010004057890 */ /* 0x000fe2000fffe0ff */
[----:B------:R-:W-:Y:S01]  /*0110*/  IMAD R9, R5, UR7, RZ ;  /* 0x0000000705097c24 */ /* 0x000fe2000f8e02ff */
[----:B------:R-:W-:Y:S01]  /*0120*/  UIADD3 UR8, UPT, UPT, UR7, 0x7, URZ ;  /* 0x0000000707087890 */ /* 0x000fe2000fffe0ff */
[----:B------:R-:W-:Y:S02]  /*0130*/  IMAD.MOV.U32 R3, RZ, RZ, RZ ;  /* 0x000000ffff037224 */ /* 0x000fe400078e00ff */
[----:B------:R-:W-:Y:S01]  /*0140*/  IMAD.MOV.U32 R17, RZ, RZ, RZ ;  /* 0x000000ffff117224 */ /* 0x000fe200078e00ff */
[----:B0-----:R-:W-:-:S02]  /*0150*/  ULEA UR5, UR6, UR5, 0x18 ;  /* 0x0000000506057291 */ /* 0x001fc4000f8ec0ff */
[----:B------:R-:W-:-:S04]  /*0160*/  ULEA UR4, UR6, UR4, 0x18 ;  /* 0x0000000406047291 */ /* 0x000fc8000f8ec0ff */
[----:B------:R-:W-:Y:S02]  /*0170*/  LEA R13, R2, UR5, 0x5 ;  /* 0x00000005020d7c11 */ /* 0x000fe4000f8e28ff */
[----:B------:R-:W-:-:S03]  /*0180*/  LEA R11, R0, UR4, 0x5 ;  /* 0x00000004000b7c11 */ /* 0x000fc6000f8e28ff */
[----:B------:R-:W-:Y:S01]  /*0190*/  IMAD R8, R0, 0x4, R13 ;  /* 0x0000000400087824 */ /* 0x000fe200078e020d */
[----:B------:R-:W-:Y:S01]  /*01a0*/  LEA R6, R2, R11, 0x2 ;  /* 0x0000000b02067211 */ /* 0x000fe200078e10ff */
[----:B------:R-:W-:Y:S06]  /*01b0*/  BRA.U !UP0, `(.L_x_86) ;  /* 0x00000009082c7547 */ /* 0x000fec000b800000 */
[----:B------:R-:W0:Y:S01]  /*01c0*/  LDCU UR5, c[0x0][0x398] ;  /* 0x00007300ff0577ac */ /* 0x000e220008000800 */
[--C-:B------:R-:W-:Y:S01]  /*01d0*/  IMAD.IADD R19, R9, 0x1, R0.reuse ;  /* 0x0000000109137824 */ /* 0x100fe200078e0200 */
[-C--:B------:R-:W-:Y:S01]  /*01e0*/  IADD3 R21, PT, PT, R7, R2.reuse, RZ ;  /* 0x0000000207157210 */ /* 0x080fe20007ffe0ff */
[----:B------:R-:W-:Y:S01]  /*01f0*/  IMAD.MOV.U32 R3, RZ, RZ, RZ ;  /* 0x000000ffff037224 */ /* 0x000fe200078e00ff */
[----:B------:R-:W-:Y:S01]  /*0200*/  USHF.R.U32.HI UR4, URZ, 0x3, UR8 ;  /* 0x00000003ff047899 */ /* 0x000fe20008011608 */
[----:B------:R-:W-:Y:S01]  /*0210*/  IMAD.MOV.U32 R12, RZ, RZ, 0x7 ;  /* 0x00000007ff0c7424 */ /* 0x000fe200078e00ff */
[----:B------:R-:W-:Y:S01]  /*0220*/  MOV R10, R2 ;  /* 0x00000002000a7202 */ /* 0x000fe20000000f00 */
[----:B------:R-:W-:Y:S01]  /*0230*/  IMAD.MOV.U32 R18, RZ, RZ, R0 ;  /* 0x000000ffff127224 */ /* 0x000fe200078e0000 */
[----:B------:R-:W-:Y:S01]  /*0240*/  ULOP3.LUT UR4, UR4, 0xffffffe, URZ, 0xc0, !UPT ;  /* 0x0ffffffe04047892 */ /* 0x000fe2000f8ec0ff */
[----:B------:R-:W1:Y:S01]  /*0250*/  LDCU UR6, c[0x0][0x398] ;  /* 0x00007300ff0677ac */ /* 0x000e620008000800 */
[----:B------:R-:W2:Y:S01]  /*0260*/  LDCU UR7, c[0x0][0x39c] ;  /* 0x00007380ff0777ac */ /* 0x000ea20008000800 */
[----:B0-----:R-:W-:Y:S01]  /*0270*/  ISETP.GE.AND P1, PT, R4, UR5, PT ;  /* 0x0000000504007c0c */ /* 0x001fe2000bf26270 */
[----:B------:R-:W-:-:S12]  /*0280*/  UIADD3 UR4, UPT, UPT, -UR4, URZ, URZ ;  /* 0x000000ff04047290 */ /* 0x000fd8000fffe1ff */
.L_x_87:
[----:B-1----:R-:W-:Y:S01]  /*0290*/  ISETP.GE.AND P0, PT, R5, UR6, PT ;  /* 0x0000000605007c0c */ /* 0x002fe2000bf06270 */
[----:B------:R-:W-:Y:S01]  /*02a0*/  HFMA2 R27, -RZ, RZ, 0, 0 ;  /* 0x00000000ff1b7431 */ /* 0x000fe200000001ff */
[----:B--2---:R-:W-:Y:S01]  /*02b0*/  ISETP.GE.OR P2, PT, R10, UR7, P1 ;  /* 0x000000070a007c0c */ /* 0x004fe20008f46670 */
[----:B------:R-:W-:Y:S01]  /*02c0*/  IMAD.MOV.U32 R25, RZ, RZ, RZ ;  /* 0x000000ffff197224 */ /* 0x000fe200078e00ff */
[----:B------:R-:W-:-:S11]  /*02d0*/  ISETP.GE.OR P3, PT, R18, UR7, P0 ;  /* 0x0000000712007c0c */ /* 0x000fd60008766670 */
[----:B------:R-:W0:Y:S08]  /*02e0*/  @!P2 LDC.64 R14, c[0x0][0x380] ;  /* 0x0000e000ff0eab82 */ /* 0x000e300000000a00 */
[----:B------:R-:W1:Y:S01]  /*02f0*/  @!P3 LDC.64 R16, c[0x0][0x388] ;  /* 0x0000e200ff10bb82 */ /* 0x000e620000000a00 */
[----:B0-----:R-:W-:-:S05]  /*0300*/  @!P2 IMAD.WIDE.U32 R14, R21, 0x4, R14 ;  /* 0x00000004150ea825 */ /* 0x001fca00078e000e */
[----:B------:R0:W2:Y:S01]  /*0310*/  @!P2 LDG.E R25, desc[UR10][R14.64] ;  /* 0x0000000a0e19a981 */ /* 0x0000a2000c1e1900 */
[----:B-1----:R-:W-:-:S05]  /*0320*/  @!P3 IMAD.WIDE.U32 R16, R19, 0x4, R16 ;  /* 0x000000041310b825 */ /* 0x002fca00078e0010 */
[----:B------:R1:W3:Y:S01]  /*0330*/  @!P3 LDG.E R27, desc[UR10][R16.64] ;  /* 0x0000000a101bb981 */ /* 0x0002e2000c1e1900 */
[----:B------:R-:W-:-:S05]  /*0340*/  VIADD R20, R12, 0xfffffff9 ;  /* 0xfffffff90c147836 */ /* 0x000fca0000000000 */
[----:B------:R-:W-:Y:S01]  /*0350*/  ISETP.GE.AND P2, PT, R20, UR7, PT ;  /* 0x0000000714007c0c */ /* 0x000fe2000bf46270 */
[----:B------:R-:W-:-:S05]  /*0360*/  VIADD R22, R12, 0xfffffffa ;  /* 0xfffffffa0c167836 */ /* 0x000fca0000000000 */
[----:B------:R-:W-:Y:S02]  /*0370*/  ISETP.GE.AND P3, PT, R22, UR7, PT ;  /* 0x0000000716007c0c */ /* 0x000fe4000bf66270 */
[C---:B0-----:R-:W-:Y:S01]  /*0380*/  IADD3 R14, PT, PT, R12.reuse, -0x5, RZ ;  /* 0xfffffffb0c0e7810 */ /* 0x041fe20007ffe0ff */
[----:B-1----:R-:W-:-:S03]  /*0390*/  VIADD R16, R12, 0xfffffffc ;  /* 0xfffffffc0c107836 */ /* 0x002fc60000000000 */
[----:B------:R-:W-:Y:S02]  /*03a0*/  ISETP.GE.AND P6, PT, R14, UR7, PT ;  /* 0x000000070e007c0c */ /* 0x000fe4000bfc6270 */
[----:B------:R-:W-:Y:S01]  /*03b0*/  ISETP.GE.AND P5, PT, R16, UR7, PT ;  /* 0x0000000710007c0c */ /* 0x000fe2000bfa6270 */
[----:B------:R-:W-:-:S05]  /*03c0*/  VIADD R16, R12, 0xfffffffd ;  /* 0xfffffffd0c107836 */ /* 0x000fca0000000000 */
[----:B------:R-:W-:Y:S02]  /*03d0*/  ISETP.GE.AND P4, PT, R16, UR7, PT ;  /* 0x0000000710007c0c */ /* 0x000fe4000bf86270 */
[----:B------:R-:W-:Y:S01]  /*03e0*/  IADD3 R16, PT, PT, R12, -0x2, RZ ;  /* 0xfffffffe0c107810 */ /* 0x000fe20007ffe0ff */
[----:B------:R-:W-:Y:S01]  /*03f0*/  IMAD.MOV.U32 R29, RZ, RZ, RZ ;  /* 0x000000ffff1d7224 */ /* 0x000fe200078e00ff */
[----:B--2---:R-:W-:Y:S04]  /*0400*/  STS [R6], R25 ;  /* 0x0000001906007388 */ /* 0x004fe80000000800 */
[----:B---3--:R-:W-:Y:S01]  /*0410*/  STS [R8], R27 ;  /* 0x0000001b08007388 */ /* 0x008fe20000000800 */
[----:B------:R-:W-:Y:S06]  /*0420*/  BAR.SYNC.DEFER_BLOCKING 0x0 ;  /* 0x0000000000007b1d */ /* 0x000fec0000010000 */
[----:B------:R-:W-:Y:S04]  /*0430*/  @!P2 LDS R24, [R11] ;  /* 0x000000000b18a984 */ /* 0x000fe80000000800 */
[----:B------:R-:W0:Y:S04]  /*0440*/  @!P2 LDS R26, [R13] ;  /* 0x000000000d1aa984 */ /* 0x000e280000000800 */
[----:B------:R-:W-:Y:S04]  /*0450*/  @!P3 LDS R22, [R11+0x4] ;  /* 0x000004000b16b984 */ /* 0x000fe80000000800 */
[----:B------:R-:W1:Y:S04]  /*0460*/  @!P3 LDS R23, [R13+0x4] ;  /* 0x000004000d17b984 */ /* 0x000e680000000800 */
[----:B------:R-:W-:Y:S04]  /*0470*/  @!P6 LDS R14, [R11+0x8] ;  /* 0x000008000b0ee984 */ /* 0x000fe80000000800 */
[----:B------:R-:W2:Y:S04]  /*0480*/  @!P6 LDS R15, [R13+0x8] ;  /* 0x000008000d0fe984 */ /* 0x000ea80000000800 */
[----:B------:R-:W-:Y:S04]  /*0490*/  @!P5 LDS R25, [R13+0xc] ;  /* 0x00000c000d19d984 */ /* 0x000fe80000000800 */
[----:B------:R-:W-:Y:S01]  /*04a0*/  @!P4 LDS R17, [R13+0x10] ;  /* 0x000010000d11c984 */ /* 0x000fe20000000800 */
[----:B0-----:R-:W-:-:S03]  /*04b0*/  @!P2 FFMA R3, R24, R26, R3 ;  /* 0x0000001a1803a223 */ /* 0x001fc60000000003 */
[----:B------:R-:W0:Y:S01]  /*04c0*/  @!P5 LDS R24, [R11+0xc] ;  /* 0x00000c000b18d984 */ /* 0x000e220000000800 */
[----:B------:R-:W-:-:S03]  /*04d0*/  ISETP.GE.AND P2, PT, R16, UR7, PT ;  /* 0x0000000710007c0c */ /* 0x000fc6000bf46270 */
[----:B------:R-:W3:Y:S01]  /*04e0*/  @!P4 LDS R16, [R11+0x10] ;  /* 0x000010000b10c984 */ /* 0x000ee20000000800 */
[----:B------:R-:W-:Y:S02]  /*04f0*/  VIADD R26, R10, 0x8 ;  /* 0x000000080a1a7836 */ /* 0x000fe40000000000 */
[----:B-1----:R-:W-:-:S03]  /*0500*/  @!P3 FFMA R3, R22, R23, R3 ;  /* 0x000000171603b223 */ /* 0x002fc60000000003 */
[----:B------:R-:W-:-:S04]  /*0510*/  ISETP.GE.OR P3, PT, R26, UR7, P1 ;  /* 0x000000071a007c0c */ /* 0x000fc80008f66670 */
[----:B------:R-:W-:Y:S04]  /*0520*/  @!P2 LDS R22, [R11+0x14] ;  /* 0x000014000b16a984 */ /* 0x000fe80000000800 */
[----:B------:R-:W1:Y:S01]  /*0530*/  @!P2 LDS R23, [R13+0x14] ;  /* 0x000014000d17a984 */ /* 0x000e620000000800 */
[----:B--2---:R-:W-:-:S04]  /*0540*/  @!P6 FFMA R3, R14, R15, R3 ;  /* 0x0000000f0e03e223 */ /* 0x004fc80000000003 */
[----:B------:R-:W2:Y:S01]  /*0550*/  @!P3 LDC.64 R14, c[0x0][0x380] ;  /* 0x0000e000ff0ebb82 */ /* 0x000ea20000000a00 */
[----:B------:R-:W-:Y:S02]  /*0560*/  VIADD R26, R18, 0x8 ;  /* 0x00000008121a7836 */ /* 0x000fe40000000000 */
[----:B0-----:R-:W-:Y:S01]  /*0570*/  @!P5 FFMA R3, R24, R25, R3 ;  /* 0x000000191803d223 */ /* 0x001fe20000000003 */
[----:B------:R-:W-:Y:S02]  /*0580*/  IADD3 R25, PT, PT, R12, -0x1, RZ ;  /* 0xffffffff0c197810 */ /* 0x000fe40007ffe0ff */
[----:B------:R-:W-:Y:S01]  /*0590*/  @!P3 IADD3 R24, P5, P6, R7, R20, R2 ;  /* 0x000000140718b210 */ /* 0x000fe20007ebe002 */
[----:B---3--:R-:W-:Y:S01]  /*05a0*/  @!P4 FFMA R3, R16, R17, R3 ;  /* 0x000000111003c223 */ /* 0x008fe20000000003 */
[----:B------:R-:W-:Y:S02]  /*05b0*/  ISETP.GE.AND P4, PT, R25, UR7, PT ;  /* 0x0000000719007c0c */ /* 0x000fe4000bf86270 */
[----:B------:R-:W-:-:S02]  /*05c0*/  @!P3 IADD3.X R25, PT, PT, RZ, RZ, RZ, P5, P6 ;  /* 0x000000ffff19b210 */ /* 0x000fc40002fec4ff */
[----:B------:R-:W-:Y:S02]  /*05d0*/  ISETP.GE.AND P5, PT, R12, UR7, PT ;  /* 0x000000070c007c0c */ /* 0x000fe4000bfa6270 */
[----:B------:R-:W-:Y:S02]  /*05e0*/  ISETP.GE.OR P0, PT, R26, UR7, P0 ;  /* 0x000000071a007c0c */ /* 0x000fe40008706670 */
[----:B--2---:R-:W-:-:S04]  /*05f0*/  @!P3 LEA R14, P6, R24, R14, 0x2 ;  /* 0x0000000e180eb211 */ /* 0x004fc800078c10ff */
[----:B------:R-:W-:Y:S01]  /*0600*/  @!P3 LEA.HI.X R15, R24, R15, R25, 0x2, P6 ;  /* 0x0000000f180fb211 */ /* 0x000fe200030f1419 */
[----:B-1----:R-:W-:Y:S02]  /*0610*/  @!P2 FFMA R3, R22, R23, R3 ;  /* 0x000000171603a223 */ /* 0x002fe40000000003 */
[----:B------:R-:W-:Y:S04]  /*0620*/  @!P4 LDS R22, [R11+0x18] ;  /* 0x000018000b16c984 */ /* 0x000fe80000000800 */
[----:B------:R-:W0:Y:S01]  /*0630*/  @!P4 LDS R23, [R13+0x18] ;  /* 0x000018000d17c984 */ /* 0x000e220000000800 */
[----:B------:R-:W1:Y:S03]  /*0640*/  @!P0 LDC.64 R16, c[0x0][0x388] ;  /* 0x0000e200ff108b82 */ /* 0x000e660000000a00 */
[----:B------:R-:W-:Y:S04]  /*0650*/  @!P5 LDS R26, [R11+0x1c] ;  /* 0x00001c000b1ad984 */ /* 0x000fe80000000800 */
[----:B------:R-:W2:Y:S01]  /*0660*/  @!P5 LDS R24, [R13+0x1c] ;  /* 0x00001c000d18d984 */ /* 0x000ea20000000800 */
[----:B------:R-:W-:Y:S01]  /*0670*/  IMAD.MOV.U32 R25, RZ, RZ, RZ ;  /* 0x000000ffff197224 */ /* 0x000fe200078e00ff */
[----:B------:R-:W-:Y:S06]  /*0680*/  BAR.SYNC.DEFER_BLOCKING 0x0 ;  /* 0x0000000000007b1d */ /* 0x000fec0000010000 */
[----:B------:R3:W4:Y:S01]  /*0690*/  @!P3 LDG.E R25, desc[UR10][R14.64+0x20] ;  /* 0x0000200a0e19b981 */ /* 0x000722000c1e1900 */
[----:B------:R-:W-:-:S04]  /*06a0*/  @!P0 IADD3 R20, P2, P3, R9, R20, R0 ;  /* 0x0000001409148210 */ /* 0x000fc80007b5e000 */
[----:B-1----:R-:W-:Y:S02]  /*06b0*/  @!P0 LEA R16, P6, R20, R16, 0x2 ;  /* 0x0000001014108211 */ /* 0x002fe400078c10ff */
[----:B------:R-:W-:-:S04]  /*06c0*/  @!P0 IADD3.X R27, PT, PT, RZ, RZ, RZ, P2, P3 ;  /* 0x000000ffff1b8210 */ /* 0x000fc800017e64ff */
[----:B------:R-:W-:-:S05]  /*06d0*/  @!P0 LEA.HI.X R17, R20, R17, R27, 0x2, P6 ;  /* 0x0000001114118211 */ /* 0x000fca00030f141b */
[----:B------:R-:W5:Y:S01]  /*06e0*/  @!P0 LDG.E R29, desc[UR10][R16.64+0x20] ;  /* 0x0000200a101d8981 */ /* 0x000f62000c1e1900 */
[----:B------:R-:W-:-:S04]  /*06f0*/  IADD3 R20, PT, PT, R12, 0x1, RZ ;  /* 0x000000010c147810 */ /* 0x000fc80007ffe0ff */
[----:B------:R-:W-:Y:S01]  /*0700*/  ISETP.GE.AND P3, PT, R20, UR7, PT ;  /* 0x0000000714007c0c */ /* 0x000fe2000bf66270 */
[----:B------:R-:W-:-:S05]  /*0710*/  VIADD R20, R12, 0x2 ;  /* 0x000000020c147836 */ /* 0x000fca0000000000 */
[----:B------:R-:W-:Y:S01]  /*0720*/  ISETP.GE.AND P2, PT, R20, UR7, PT ;  /* 0x0000000714007c0c */ /* 0x000fe2000bf46270 */
[----:B---3--:R-:W-:-:S05]  /*0730*/  VIADD R14, R12, 0x3 ;  /* 0x000000030c0e7836 */ /* 0x008fca0000000000 */
[----:B------:R-:W-:Y:S01]  /*0740*/  ISETP.GE.AND P0, PT, R14, UR7, PT ;  /* 0x000000070e007c0c */ /* 0x000fe2000bf06270 */
[----:B0-----:R-:W-:Y:S01]  /*0750*/  @!P4 FFMA R3, R22, R23, R3 ;  /* 0x000000171603c223 */ /* 0x001fe20000000003 */
[----:B------:R-:W-:-:S04]  /*0760*/  IADD3 R22, PT, PT, R12, 0x4, RZ ;  /* 0x000000040c167810 */ /* 0x000fc80007ffe0ff */
[----:B------:R-:W-:Y:S01]  /*0770*/  ISETP.GE.AND P6, PT, R22, UR7, PT ;  /* 0x0000000716007c0c */ /* 0x000fe2000bfc6270 */
[----:B------:R-:W-:Y:S02]  /*0780*/  VIADD R22, R12, 0x5 ;  /* 0x000000050c167836 */ /* 0x000fe40000000000 */
[----:B--2---:R-:W-:-:S03]  /*0790*/  @!P5 FFMA R3, R26, R24, R3 ;  /* 0x000000181a03d223 */ /* 0x004fc60000000003 */
[----:B------:R-:W-:Y:S01]  /*07a0*/  ISETP.GE.AND P4, PT, R22, UR7, PT ;  /* 0x0000000716007c0c */ /* 0x000fe2000bf86270 */
[C---:B------:R-:W-:Y:S01]  /*07b0*/  VIADD R22, R12.reuse, 0x6 ;  /* 0x000000060c167836 */ /* 0x040fe20000000000 */
[----:B------:R-:W-:-:S04]  /*07c0*/  IADD3 R23, PT, PT, R12, 0x7, RZ ;  /* 0x000000070c177810 */ /* 0x000fc80007ffe0ff */
[----:B------:R-:W-:Y:S01]  /*07d0*/  ISETP.GE.AND P5, PT, R22, UR7, PT ;  /* 0x0000000716007c0c */ /* 0x000fe2000bfa6270 */
[----:B------:R-:W-:-:S04]  /*07e0*/  UIADD3 UR4, UPT, UPT, UR4, 0x2, URZ ;  /* 0x0000000204047890 */ /* 0x000fc8000fffe0ff */
[----:B------:R-:W-:Y:S01]  /*07f0*/  UISETP.NE.AND UP0, UPT, UR4, URZ, UPT ;  /* 0x000000ff0400728c */ /* 0x000fe2000bf05270 */
[----:B------:R-:W-:Y:S01]  /*0800*/  IADD3 R18, PT, PT, R18, 0x10, RZ ;  /* 0x0000001012127810 */ /* 0x000fe20007ffe0ff */
[----:B------:R-:W-:Y:S01]  /*0810*/  VIADD R10, R10, 0x10 ;  /* 0x000000100a0a7836 */ /* 0x000fe20000000000 */
[----:B------:R-:W-:Y:S01]  /*0820*/  IADD3 R19, PT, PT, R19, 0x10, RZ ;  /* 0x0000001013137810 */ /* 0x000fe20007ffe0ff */
[----:B------:R-:W-:Y:S01]  /*0830*/  VIADD R21, R21, 0x10 ;  /* 0x0000001015157836 */ /* 0x000fe20000000000 */
[----:B----4-:R-:W-:Y:S04]  /*0840*/  STS [R6], R25 ;  /* 0x0000001906007388 */ /* 0x010fe80000000800 */
[----:B-----5:R-:W-:Y:S01]  /*0850*/  STS [R8], R29 ;  /* 0x0000001d08007388 */ /* 0x020fe20000000800 */
        /* <DEDUP_REMOVED lines=9> */
[----:B0-----:R-:W-:Y:S01]  /*08f0*/  @!P3 FFMA R3, R20, R27, R3 ;  /* 0x0000001b1403b223 */ /* 0x001fe20000000003 */
[----:B------:R-:W-:Y:S01]  /*0900*/  ISETP.GE.AND P3, PT, R23, UR7, PT ;  /* 0x0000000717007c0c */ /* 0x000fe2000bf66270 */
[----:B------:R-:W-:Y:S01]  /*0910*/  VIADD R23, R12, 0x8 ;  /* 0x000000080c177836 */ /* 0x000fe20000000000 */
[----:B------:R-:W0:Y:S01]  /*0920*/  @!P6 LDS R20, [R11+0xc] ;  /* 0x00000c000b14e984 */ /* 0x000e220000000800 */
[----:B-1----:R-:W-:-:S03]  /*0930*/  @!P2 FFMA R3, R14, R15, R3 ;  /* 0x0000000f0e03a223 */ /* 0x002fc60000000003 */
[----:B------:R-:W-:Y:S01]  /*0940*/  ISETP.GE.AND P2, PT, R23, UR7, PT ;  /* 0x0000000717007c0c */ /* 0x000fe2000bf46270 */
[----:B------:R-:W-:Y:S04]  /*0950*/  @!P4 LDS R14, [R11+0x10] ;  /* 0x000010000b0ec984 */ /* 0x000fe80000000800 */
[----:B------:R-:W1:Y:S04]  /*0960*/  @!P4 LDS R15, [R13+0x10] ;  /* 0x000010000d0fc984 */ /* 0x000e680000000800 */
[----:B------:R-:W3:Y:S01]  /*0970*/  @!P5 LDS R23, [R13+0x14] ;  /* 0x000014000d17d984 */ /* 0x000ee20000000800 */
[----:B--2---:R-:W-:-:S03]  /*0980*/  @!P0 FFMA R3, R16, R17, R3 ;  /* 0x0000001110038223 */ /* 0x004fc60000000003 */
[----:B------:R-:W-:Y:S04]  /*0990*/  @!P3 LDS R16, [R11+0x18] ;  /* 0x000018000b10b984 */ /* 0x000fe80000000800 */
[----:B------:R-:W2:Y:S04]  /*09a0*/  @!P3 LDS R17, [R13+0x18] ;  /* 0x000018000d11b984 */ /* 0x000ea80000000800 */
[----:B------:R-:W-:Y:S04]  /*09b0*/  @!P2 LDS R26, [R11+0x1c] ;  /* 0x00001c000b1aa984 */ /* 0x000fe80000000800 */
[----:B------:R-:W4:Y:S01]  /*09c0*/  @!P2 LDS R25, [R13+0x1c] ;  /* 0x00001c000d19a984 */ /* 0x000f220000000800 */
[----:B0-----:R-:W-:-:S04]  /*09d0*/  @!P6 FFMA R3, R20, R22, R3 ;  /* 0x000000161403e223 */ /* 0x001fc80000000003 */
[----:B-1----:R-:W-:-:S04]  /*09e0*/  @!P4 FFMA R3, R14, R15, R3 ;  /* 0x0000000f0e03c223 */ /* 0x002fc80000000003 */
[----:B---3--:R-:W-:Y:S01]  /*09f0*/  @!P5 FFMA R3, R24, R23, R3 ;  /* 0x000000171803d223 */ /* 0x008fe20000000003 */
[----:B------:R-:W-:-:S03]  /*0a00*/  IADD3 R12, PT, PT, R12, 0x10, RZ ;  /* 0x000000100c0c7810 */ /* 0x000fc60007ffe0ff */
[----:B--2---:R-:W-:-:S04]  /*0a10*/  @!P3 FFMA R3, R16, R17, R3 ;  /* 0x000000111003b223 */ /* 0x004fc80000000003 */
[----:B----4-:R-:W-:Y:S01]  /*0a20*/  @!P2 FFMA R3, R26, R25, R3 ;  /* 0x000000191a03a223 */ /* 0x010fe20000000003 */
[----:B------:R-:W-:Y:S06]  /*0a30*/  BAR.SYNC.DEFER_BLOCKING 0x0 ;  /* 0x0000000000007b1d */ /* 0x000fec0000010000 */
[----:B------:R-:W-:Y:S05]  /*0a40*/  BRA.U UP0, `(.L_x_87) ;  /* 0xfffffff900107547 */ /* 0x000fea000b83ffff */
[----:B------:R-:W-:-:S06]  /*0a50*/  ULOP3.LUT UR4, UR8, 0x7ffffff0, URZ, 0xc0, !UPT ;  /* 0x7ffffff008047892 */ /* 0x000fcc000f8ec0ff */
[----:B------:R-:W-:-:S07]  /*0a60*/  IMAD.U32 R17, RZ, RZ, UR4 ;  /* 0x00000004ff117e24 */ /* 0x000fce000f8e00ff */
.L_x_86:
[----:B------:R-:W-:-:S09]  /*0a70*/  ULOP3.LUT UP0, URZ, UR8, 0x8, URZ, 0xc0, !UPT ;  /* 0x0000000808ff7892 */ /* 0x000fd2000f80c0ff */
[----:B------:R-:W-:Y:S05]  /*0a80*/  BRA.U !UP0, `(.L_x_85) ;  /* 0x0000000108f07547 */ /* 0x000fea000b800000 */
[----:B------:R-:W0:Y:S01]  /*0a90*/  LDCU UR4, c[0x0][0x398] ;  /* 0x00007300ff0477ac */ /* 0x000e220008000800 */
[----:B------:R-:W-:Y:S01]  /*0aa0*/  IADD3 R2, PT, PT, R2, R17, RZ ;  /* 0x0000001102027210 */ /* 0x000fe20007ffe0ff */
[----:B------:R-:W-:-:S03]  /*0ab0*/  IMAD.IADD R0, R0, 0x1, R17 ;  /* 0x0000000100007824 */ /* 0x000fc600078e0211 */
[----:B------:R-:W-:Y:S02]  /*0ac0*/  ISETP.GE.AND P0, PT, R2, UR7, PT ;  /* 0x0000000702007c0c */ /* 0x000fe4000bf06270 */
[----:B------:R-:W-:Y:S02]  /*0ad0*/  ISETP.GE.AND P1, PT, R0, UR7, PT ;  /* 0x0000000700007c0c */ /* 0x000fe4000bf26270 */
[----:B0-----:R-:W-:Y:S02]  /*0ae0*/  ISETP.GE.OR P0, PT, R4, UR4, P0 ;  /* 0x0000000404007c0c */ /* 0x001fe40008706670 */
[----:B------:R-:W-:-:S11]  /*0af0*/  ISETP.GE.OR P1, PT, R5, UR4, P1 ;  /* 0x0000000405007c0c */ /* 0x000fd60008f26670 */
[----:B------:R-:W0:Y:S01]  /*0b00*/  @!P0 LDC.64 R18, c[0x0][0x380] ;  /* 0x0000e000ff128b82 */ /* 0x000e220000000a00 */
[----:B------:R-:W-:Y:S01]  /*0b10*/  @!P0 IADD3 R7, PT, PT, R7, R2, RZ ;  /* 0x0000000207078210 */ /* 0x000fe20007ffe0ff */
[----:B------:R-:W-:-:S06]  /*0b20*/  @!P1 IMAD.IADD R9, R9, 0x1, R0 ;  /* 0x0000000109099824 */ /* 0x000fcc00078e0200 */
[----:B------:R-:W1:Y:S01]  /*0b30*/  @!P1 LDC.64 R14, c[0x0][0x388] ;  /* 0x0000e200ff0e9b82 */ /* 0x000e620000000a00 */
[----:B0-----:R-:W-:Y:S01]  /*0b40*/  @!P0 IMAD.WIDE.U32 R18, R7, 0x4, R18 ;  /* 0x0000000407128825 */ /* 0x001fe200078e0012 */
[----:B------:R-:W-:-:S06]  /*0b50*/  MOV R7, RZ ;  /* 0x000000ff00077202 */ /* 0x000fcc0000000f00 */
[----:B------:R-:W2:Y:S01]  /*0b60*/  @!P0 LDG.E R7, desc[UR10][R18.64] ;  /* 0x0000000a12078981 */ /* 0x000ea2000c1e1900 */
[----:B-1----:R-:W-:-:S04]  /*0b70*/  @!P1 IMAD.WIDE.U32 R14, R9, 0x4, R14 ;  /* 0x00000004090e9825 */ /* 0x002fc800078e000e */
[----:B------:R-:W-:-:S06]  /*0b80*/  IMAD.MOV.U32 R9, RZ, RZ, RZ ;  /* 0x000000ffff097224 */ /* 0x000fcc00078e00ff */
[----:B------:R-:W3:Y:S01]  /*0b90*/  @!P1 LDG.E R9, desc[UR10][R14.64] ;  /* 0x0000000a0e099981 */ /* 0x000ee2000c1e1900 */
[C---:B------:R-:W-:Y:S02]  /*0ba0*/  ISETP.GE.AND P6, PT, R17.reuse, UR7, PT ;  /* 0x0000000711007c0c */ /* 0x040fe4000bfc6270 */
[C---:B------:R-:W-:Y:S01]  /*0bb0*/  IADD3 R10, PT, PT, R17.reuse, 0x1, RZ ;  /* 0x00000001110a7810 */ /* 0x040fe20007ffe0ff */
[----:B------:R-:W-:-:S03]  /*0bc0*/  VIADD R12, R17, 0x2 ;  /* 0x00000002110c7836 */ /* 0x000fc60000000000 */
[----:B------:R-:W-:Y:S02]  /*0bd0*/  ISETP.GE.AND P5, PT, R10, UR7, PT ;  /* 0x000000070a007c0c */ /* 0x000fe4000bfa6270 */
[----:B------:R-:W-:Y:S02]  /*0be0*/  ISETP.GE.AND P4, PT, R12, UR7, PT ;  /* 0x000000070c007c0c */ /* 0x000fe4000bf86270 */
[C---:B------:R-:W-:Y:S01]  /*0bf0*/  IADD3 R10, PT, PT, R17.reuse, 0x3, RZ ;  /* 0x00000003110a7810 */ /* 0x040fe20007ffe0ff */
[----:B------:R-:W-:-:S03]  /*0c00*/  VIADD R12, R17, 0x4 ;  /* 0x00000004110c7836 */ /* 0x000fc60000000000 */
[----:B------:R-:W-:Y:S02]  /*0c10*/  ISETP.GE.AND P3, PT, R10, UR7, PT ;  /* 0x000000070a007c0c */ /* 0x000fe4000bf66270 */
[----:B------:R-:W-:Y:S01]  /*0c20*/  ISETP.GE.AND P2, PT, R12, UR7, PT ;  /* 0x000000070c007c0c */ /* 0x000fe2000bf46270 */
[----:B--2---:R0:W-:Y:S04]  /*0c30*/  STS [R6], R7 ;  /* 0x0000000706007388 */ /* 0x0041e80000000800 */
[----:B---3--:R-:W-:Y:S01]  /*0c40*/  STS [R8], R9 ;  /* 0x0000000908007388 */ /* 0x008fe20000000800 */
[----:B------:R-:W-:Y:S06]  /*0c50*/  BAR.SYNC.DEFER_BLOCKING 0x0 ;  /* 0x0000000000007b1d */ /* 0x000fec0000010000 */
[----:B------:R-:W-:Y:S04]  /*0c60*/  @!P6 LDS R0, [R11] ;  /* 0x000000000b00e984 */ /* 0x000fe80000000800 */
[----:B------:R-:W1:Y:S01]  /*0c70*/  @!P6 LDS R2, [R13] ;  /* 0x000000000d02e984 */ /* 0x000e620000000800 */
[C---:B0-----:R-:W-:Y:S01]  /*0c80*/  IADD3 R6, PT, PT, R17.reuse, 0x5, RZ ;  /* 0x0000000511067810 */ /* 0x041fe20007ffe0ff */
[----:B------:R-:W-:-:S02]  /*0c90*/  VIADD R7, R17, 0x6 ;  /* 0x0000000611077836 */ /* 0x000fc40000000000 */
[----:B------:R-:W-:Y:S01]  /*0ca0*/  @!P5 LDS R8, [R11+0x4] ;  /* 0x000004000b08d984 */ /* 0x000fe20000000800 */
[----:B------:R-:W-:-:S03]  /*0cb0*/  ISETP.GE.AND P1, PT, R6, UR7, PT ;  /* 0x0000000706007c0c */ /* 0x000fc6000bf26270 */
[----:B------:R-:W0:Y:S01]  /*0cc0*/  @!P5 LDS R9, [R13+0x4] ;  /* 0x000004000d09d984 */ /* 0x000e220000000800 */
[----:B------:R-:W-:-:S03]  /*0cd0*/  ISETP.GE.AND P0, PT, R7, UR7, PT ;  /* 0x0000000707007c0c */ /* 0x000fc6000bf06270 */
[----:B------:R-:W-:Y:S01]  /*0ce0*/  @!P4 LDS R6, [R11+0x8] ;  /* 0x000008000b06c984 */ /* 0x000fe20000000800 */
[----:B------:R-:W-:-:S03]  /*0cf0*/  IADD3 R17, PT, PT, R17, 0x7, RZ ;  /* 0x0000000711117810 */ /* 0x000fc60007ffe0ff */
[----:B------:R-:W2:Y:S04]  /*0d00*/  @!P4 LDS R10, [R13+0x8] ;  /* 0x000008000d0ac984 */ /* 0x000ea80000000800 */
[----:B------:R-:W-:Y:S04]  /*0d10*/  @!P3 LDS R12, [R11+0xc] ;  /* 0x00000c000b0cb984 */ /* 0x000fe80000000800 */
[----:B------:R-:W3:Y:S04]  /*0d20*/  @!P3 LDS R7, [R13+0xc] ;  /* 0x00000c000d07b984 */ /* 0x000ee80000000800 */
[----:B------:R-:W-:Y:S04]  /*0d30*/  @!P1 LDS R14, [R11+0x14] ;  /* 0x000014000b0e9984 */ /* 0x000fe80000000800 */
[----:B------:R-:W-:Y:S04]  /*0d40*/  @!P1 LDS R15, [R13+0x14] ;  /* 0x000014000d0f9984 */ /* 0x000fe80000000800 */
[----:B------:R-:W-:Y:S01]  /*0d50*/  @!P0 LDS R16, [R11+0x18] ;  /* 0x000018000b108984 */ /* 0x000fe20000000800 */
[----:B-1----:R-:W-:Y:S01]  /*0d60*/  @!P6 FFMA R3, R0, R2, R3 ;  /* 0x000000020003e223 */ /* 0x002fe20000000003 */
[----:B------:R-:W-:-:S02]  /*0d70*/  ISETP.GE.AND P6, PT, R17, UR7, PT ;  /* 0x0000000711007c0c */ /* 0x000fc4000bfc6270 */
[----:B------:R-:W-:Y:S04]  /*0d80*/  @!P2 LDS R0, [R11+0x10] ;  /* 0x000010000b00a984 */ /* 0x000fe80000000800 */
[----:B------:R-:W1:Y:S04]  /*0d90*/  @!P2 LDS R2, [R13+0x10] ;  /* 0x000010000d02a984 */ /* 0x000e680000000800 */
[----:B------:R-:W4:Y:S04]  /*0da0*/  @!P0 LDS R17, [R13+0x18] ;  /* 0x000018000d118984 */ /* 0x000f280000000800 */
[----:B------:R-:W-:Y:S04]  /*0db0*/  @!P6 LDS R18, [R11+0x1c] ;  /* 0x00001c000b12e984 */ /* 0x000fe80000000800 */
[----:B------:R-:W5:Y:S01]  /*0dc0*/  @!P6 LDS R19, [R13+0x1c] ;  /* 0x00001c000d13e984 */ /* 0x000f620000000800 */
[----:B0-----:R-:W-:-:S04]  /*0dd0*/  @!P5 FFMA R3, R8, R9, R3 ;  /* 0x000000090803d223 */ /* 0x001fc80000000003 */
[----:B--2---:R-:W-:-:S04]  /*0de0*/  @!P4 FFMA R3, R6, R10, R3 ;  /* 0x0000000a0603c223 */ /* 0x004fc80000000003 */
[----:B---3--:R-:W-:-:S04]  /*0df0*/  @!P3 FFMA R3, R12, R7, R3 ;  /* 0x000000070c03b223 */ /* 0x008fc80000000003 */
[----:B-1----:R-:W-:-:S04]  /*0e00*/  @!P2 FFMA R3, R0, R2, R3 ;  /* 0x000000020003a223 */ /* 0x002fc80000000003 */
[----:B------:R-:W-:-:S04]  /*0e10*/  @!P1 FFMA R3, R14, R15, R3 ;  /* 0x0000000f0e039223 */ /* 0x000fc80000000003 */
[----:B----4-:R-:W-:-:S04]  /*0e20*/  @!P0 FFMA R3, R16, R17, R3 ;  /* 0x0000001110038223 */ /* 0x010fc80000000003 */
[----:B-----5:R-:W-:Y:S01]  /*0e30*/  @!P6 FFMA R3, R18, R19, R3 ;  /* 0x000000131203e223 */ /* 0x020fe20000000003 */
[----:B------:R-:W-:Y:S06]  /*0e40*/  BAR.SYNC.DEFER_BLOCKING 0x0 ;  /* 0x0000000000007b1d */ /* 0x000fec0000010000 */
.L_x_85:
[----:B------:R-:W0:Y:S01]  /*0e50*/  LDCU UR5, c[0x0][0x398] ;  /* 0x00007300ff0577ac */ /* 0x000e220008000800 */
[----:B------:R-:W-:-:S04]  /*0e60*/  VIMNMX R0, PT, PT, R4, R5, !PT ;  /* 0x0000000504007248 */ /* 0x000fc80007fe0100 */
[----:B0-----:R-:W-:-:S13]  /*0e70*/  ISETP.GE.AND P0, PT, R0, UR5, PT ;  /* 0x0000000500007c0c */ /* 0x001fda000bf06270 */
[----:B------:R-:W-:Y:S05]  /*0e80*/  @P0 EXIT ;  /* 0x000000000000094d */ /* 0x000fea0003800000 */
[----:B------:R-:W0:Y:S01]  /*0e90*/  LDC.64 R6, c[0x0][0x390] ;  /* 0x0000e400ff067b82 */ /* 0x000e220000000a00 */
[----:B------:R-:W1:Y:S01]  /*0ea0*/  LDCU UR4, c[0x0][0x3a0] ;  /* 0x00007400ff0477ac */ /* 0x000e620008000800 */
[----:B------:R-:W-:Y:S02]  /*0eb0*/  IMAD R5, R4, UR5, R5 ;  /* 0x0000000504057c24 */ /* 0x000fe4000f8e0205 */
[----:B-1----:R-:W-:Y:S02]  /*0ec0*/  FMUL R3, R3, UR4 ;  /* 0x0000000403037c20 */ /* 0x002fe40008400000 */
[----:B0-----:R-:W-:-:S05]  /*0ed0*/  IMAD.WIDE R4, R5, 0x4, R6 ;  /* 0x0000000405047825 */ /* 0x001fca00078e0206 */
[----:B------:R-:W-:Y:S01]  /*0ee0*/  STG.E desc[UR10][R4.64], R3 ;  /* 0x0000000304007986 */ /* 0x000fe2000c10190a */
[----:B------:R-:W-:Y:S05]  /*0ef0*/  EXIT ;  /* 0x000000000000794d */ /* 0x000fea0003800000 */
.L_x_88:
        /* <DEDUP_REMOVED lines=16> */
.L_x_96:


//--------------------- .nv.shared._Z22kernel_attention_tiledPKfS0_Pfii --------------------------
	.section	.nv.shared._Z22kernel_attention_tiledPKfS0_Pfii,"aw",@nobits
	.sectionflags	@""
	.align	16
.nv.shared._Z22kernel_attention_tiledPKfS0_Pfii:
	.zero		1536


//--------------------- .nv.shared.reserved.0     --------------------------
	.section	.nv.shared.reserved.0,"aw",@nobits
	.weak		__nv_reservedSMEM_offset_0_alias
	.size		__nv_reservedSMEM_offset_0_alias, 0, 64
	.other		__nv_reservedSMEM_offset_0_alias,@"STO_CUDA_RESERVED_SHARED STV_DEFAULT"
__nv_reservedSMEM_offset_0_alias:
	.zero		0
	.zero		64


//--------------------- .nv.shared._Z16kernel_attentionPKfS0_Pfii --------------------------
	.section	.nv.shared._Z16kernel_attentionPKfS0_Pfii,"aw",@nobits
	.sectionflags	@""
	.align	16
	.zero		1024


//--------------------- .nv.shared._Z20kernel_softmax_naivePfi --------------------------
	.section	.nv.shared._Z20kernel_softmax_naivePfi,"aw",@nobits
	.sectionflags	@""
	.align	16
	.zero		1024


//--------------------- .nv.shared._Z14kernel_softmaxPfi --------------------------
	.section	.nv.shared._Z14kernel_softmaxPfi,"aw",@nobits
	.sectionflags	@""
	.align	16
	.zero		1024


//--------------------- .nv.shared._Z10kernel_QKTPKfS0_Pfiif --------------------------
	.section	.nv.shared._Z10kernel_QKTPKfS0_Pfiif,"aw",@nobits
	.sectionflags	@""
	.align	16
	.zero		1024


//--------------------- .nv.shared._Z16kernel_QKT_tiledPKfS0_Pfiif --------------------------
	.section	.nv.shared._Z16kernel_QKT_tiledPKfS0_Pfiif,"aw",@nobits
	.sectionflags	@""
	.align	16
.nv.shared._Z16kernel_QKT_tiledPKfS0_Pfiif:
	.zero		1536


//--------------------- .nv.constant0._Z22kernel_attention_tiledPKfS0_Pfii --------------------------
	.section	.nv.constant0._Z22kernel_attention_tiledPKfS0_Pfii,"a",@progbits
	.sectionflags	@""
	.align	4
.nv.constant0._Z22kernel_attention_tiledPKfS0_Pfii:
	.zero		928


//--------------------- .nv.constant0._Z16kernel_attentionPKfS0_Pfii --------------------------
	.section	.nv.constant0._Z16kernel_attentionPKfS0_Pfii,"a",@progbits
	.sectionflags	@""
	.align	4
.nv.constant0._Z16kernel_attentionPKfS0_Pfii:
	.zero		928


//--------------------- .nv.constant0._Z20kernel_softmax_naivePfi --------------------------
	.section	.nv.constant0._Z20kernel_softmax_naivePfi,"a",@progbits
	.sectionflags	@""
	.align	4
.nv.constant0._Z20kernel_softmax_naivePfi:
	.zero		908


//--------------------- .nv.constant0._Z14kernel_softmaxPfi --------------------------
	.section	.nv.constant0._Z14kernel_softmaxPfi,"a",@progbits
	.sectionflags	@""
	.align	4
.nv.constant0._Z14kernel_softmaxPfi:
	.zero		908


//--------------------- .nv.constant0._Z10kernel_QKTPKfS0_Pfiif --------------------------
	.section	.nv.constant0._Z10kernel_QKTPKfS0_Pfiif,"a",@progbits
	.sectionflags	@""
	.align	4
.nv.constant0._Z10kernel_QKTPKfS0_Pfiif:
	.zero		932


//--------------------- .nv.constant0._Z16kernel_QKT_tiledPKfS0_Pfiif --------------------------
	.section	.nv.constant0._Z16kernel_QKT_tiledPKfS0_Pfiif,"a",@progbits
	.sectionflags	@""
	.align	4
.nv.constant0._Z16kernel_QKT_tiledPKfS0_Pfiif:
	.zero		932


//--------------------- SYMBOLS --------------------------

	.type		.nv.reservedSmem.offset0,@object
	.size		.nv.reservedSmem.offset0,0x4
	.type		.nv.reservedSmem.cap,@object
	.size		.nv.reservedSmem.cap,0x4
